//
// Generated by NVIDIA NVVM Compiler
//
// Compiler Build ID: CL-36424714
// Cuda compilation tools, release 13.0, V13.0.88
// Based on NVVM 20.0.0
//

.version 9.0
.target sm_100
.address_size 64

	// .globl	_Z4maskPiS_i
.global .align 1 .b8 _ZN34_INTERNAL_61756955_4_k_cu_d96728c54cuda3std3__45__cpo5beginE[1];
.global .align 1 .b8 _ZN34_INTERNAL_61756955_4_k_cu_d96728c54cuda3std3__45__cpo3endE[1];
.global .align 1 .b8 _ZN34_INTERNAL_61756955_4_k_cu_d96728c54cuda3std3__45__cpo6cbeginE[1];
.global .align 1 .b8 _ZN34_INTERNAL_61756955_4_k_cu_d96728c54cuda3std3__45__cpo4cendE[1];
.global .align 1 .b8 _ZN34_INTERNAL_61756955_4_k_cu_d96728c54cuda3std3__45__cpo6rbeginE[1];
.global .align 1 .b8 _ZN34_INTERNAL_61756955_4_k_cu_d96728c54cuda3std3__45__cpo4rendE[1];
.global .align 1 .b8 _ZN34_INTERNAL_61756955_4_k_cu_d96728c54cuda3std3__45__cpo7crbeginE[1];
.global .align 1 .b8 _ZN34_INTERNAL_61756955_4_k_cu_d96728c54cuda3std3__45__cpo5crendE[1];
.global .align 1 .b8 _ZN34_INTERNAL_61756955_4_k_cu_d96728c54cuda3std3__436_GLOBAL__N__61756955_4_k_cu_d96728c56ignoreE[1];
.global .align 1 .b8 _ZN34_INTERNAL_61756955_4_k_cu_d96728c54cuda3std3__419piecewise_constructE[1];
.global .align 1 .b8 _ZN34_INTERNAL_61756955_4_k_cu_d96728c54cuda3std3__48in_placeE[1];
.global .align 1 .b8 _ZN34_INTERNAL_61756955_4_k_cu_d96728c54cuda3std3__420unreachable_sentinelE[1];
.global .align 1 .b8 _ZN34_INTERNAL_61756955_4_k_cu_d96728c54cuda3std3__47nulloptE[1];
.global .align 1 .b8 _ZN34_INTERNAL_61756955_4_k_cu_d96728c54cuda3std3__48unexpectE[1];
.global .align 1 .b8 _ZN34_INTERNAL_61756955_4_k_cu_d96728c54cuda3std6ranges3__45__cpo4swapE[1];
.global .align 1 .b8 _ZN34_INTERNAL_61756955_4_k_cu_d96728c54cuda3std6ranges3__45__cpo9iter_moveE[1];
.global .align 1 .b8 _ZN34_INTERNAL_61756955_4_k_cu_d96728c54cuda3std6ranges3__45__cpo5beginE[1];
.global .align 1 .b8 _ZN34_INTERNAL_61756955_4_k_cu_d96728c54cuda3std6ranges3__45__cpo3endE[1];
.global .align 1 .b8 _ZN34_INTERNAL_61756955_4_k_cu_d96728c54cuda3std6ranges3__45__cpo6cbeginE[1];
.global .align 1 .b8 _ZN34_INTERNAL_61756955_4_k_cu_d96728c54cuda3std6ranges3__45__cpo4cendE[1];
.global .align 1 .b8 _ZN34_INTERNAL_61756955_4_k_cu_d96728c54cuda3std6ranges3__45__cpo7advanceE[1];
.global .align 1 .b8 _ZN34_INTERNAL_61756955_4_k_cu_d96728c54cuda3std6ranges3__45__cpo9iter_swapE[1];
.global .align 1 .b8 _ZN34_INTERNAL_61756955_4_k_cu_d96728c54cuda3std6ranges3__45__cpo4nextE[1];
.global .align 1 .b8 _ZN34_INTERNAL_61756955_4_k_cu_d96728c54cuda3std6ranges3__45__cpo4prevE[1];
.global .align 1 .b8 _ZN34_INTERNAL_61756955_4_k_cu_d96728c54cuda3std6ranges3__45__cpo4dataE[1];
.global .align 1 .b8 _ZN34_INTERNAL_61756955_4_k_cu_d96728c54cuda3std6ranges3__45__cpo5cdataE[1];
.global .align 1 .b8 _ZN34_INTERNAL_61756955_4_k_cu_d96728c54cuda3std6ranges3__45__cpo4sizeE[1];
.global .align 1 .b8 _ZN34_INTERNAL_61756955_4_k_cu_d96728c54cuda3std6ranges3__45__cpo5ssizeE[1];
.global .align 1 .b8 _ZN34_INTERNAL_61756955_4_k_cu_d96728c54cuda3std6ranges3__45__cpo8distanceE[1];
.global .align 1 .b8 _ZN34_INTERNAL_61756955_4_k_cu_d96728c56thrust24THRUST_300001_SM_1000_NS8cuda_cub3parE[1];
.global .align 1 .b8 _ZN34_INTERNAL_61756955_4_k_cu_d96728c56thrust24THRUST_300001_SM_1000_NS8cuda_cub10par_nosyncE[1];
.global .align 1 .b8 _ZN34_INTERNAL_61756955_4_k_cu_d96728c56thrust24THRUST_300001_SM_1000_NS6system6detail10sequential3seqE[1];
.global .align 1 .b8 _ZN34_INTERNAL_61756955_4_k_cu_d96728c56thrust24THRUST_300001_SM_1000_NS6system3cpp3parE[1];
.global .align 1 .b8 _ZN34_INTERNAL_61756955_4_k_cu_d96728c56thrust24THRUST_300001_SM_1000_NS12placeholders2_1E[1];
.global .align 1 .b8 _ZN34_INTERNAL_61756955_4_k_cu_d96728c56thrust24THRUST_300001_SM_1000_NS12placeholders2_2E[1];
.global .align 1 .b8 _ZN34_INTERNAL_61756955_4_k_cu_d96728c56thrust24THRUST_300001_SM_1000_NS12placeholders2_3E[1];
.global .align 1 .b8 _ZN34_INTERNAL_61756955_4_k_cu_d96728c56thrust24THRUST_300001_SM_1000_NS12placeholders2_4E[1];
.global .align 1 .b8 _ZN34_INTERNAL_61756955_4_k_cu_d96728c56thrust24THRUST_300001_SM_1000_NS12placeholders2_5E[1];
.global .align 1 .b8 _ZN34_INTERNAL_61756955_4_k_cu_d96728c56thrust24THRUST_300001_SM_1000_NS12placeholders2_6E[1];
.global .align 1 .b8 _ZN34_INTERNAL_61756955_4_k_cu_d96728c56thrust24THRUST_300001_SM_1000_NS12placeholders2_7E[1];
.global .align 1 .b8 _ZN34_INTERNAL_61756955_4_k_cu_d96728c56thrust24THRUST_300001_SM_1000_NS12placeholders2_8E[1];
.global .align 1 .b8 _ZN34_INTERNAL_61756955_4_k_cu_d96728c56thrust24THRUST_300001_SM_1000_NS12placeholders2_9E[1];
.global .align 1 .b8 _ZN34_INTERNAL_61756955_4_k_cu_d96728c56thrust24THRUST_300001_SM_1000_NS12placeholders3_10E[1];
.global .align 1 .b8 _ZN34_INTERNAL_61756955_4_k_cu_d96728c56thrust24THRUST_300001_SM_1000_NS3seqE[1];
.global .align 1 .b8 _ZN34_INTERNAL_61756955_4_k_cu_d96728c56thrust24THRUST_300001_SM_1000_NS6deviceE[1];

.visible .entry _Z4maskPiS_i(
	.param .u64 .ptr .align 1 _Z4maskPiS_i_param_0,
	.param .u64 .ptr .align 1 _Z4maskPiS_i_param_1,
	.param .u32 _Z4maskPiS_i_param_2
)
{
	.reg .pred 	%p<5>;
	.reg .b32 	%r<15>;
	.reg .b64 	%rd<8>;

	ld.param.u64 	%rd3, [_Z4maskPiS_i_param_0];
	ld.param.u64 	%rd4, [_Z4maskPiS_i_param_1];
	ld.param.u32 	%r6, [_Z4maskPiS_i_param_2];
	cvta.to.global.u64 	%rd1, %rd4;
	mov.u32 	%r7, %ctaid.x;
	mov.u32 	%r1, %ntid.x;
	mov.u32 	%r8, %tid.x;
	mad.lo.s32 	%r14, %r7, %r1, %r8;
	setp.ge.s32 	%p1, %r14, %r6;
	@%p1 bra 	$L__BB0_6;
	mov.u32 	%r9, %nctaid.x;
	mul.lo.s32 	%r3, %r1, %r9;
	cvta.to.global.u64 	%rd2, %rd3;
$L__BB0_2:
	setp.ne.s32 	%p2, %r14, 0;
	@%p2 bra 	$L__BB0_4;
	mov.b32 	%r13, 1;
	st.global.u32 	[%rd1], %r13;
	bra.uni 	$L__BB0_5;
$L__BB0_4:
	mul.wide.s32 	%rd5, %r14, 4;
	add.s64 	%rd6, %rd2, %rd5;
	ld.global.u32 	%r10, [%rd6];
	ld.global.u32 	%r11, [%rd6+-4];
	setp.ne.s32 	%p3, %r10, %r11;
	selp.u32 	%r12, 1, 0, %p3;
	add.s64 	%rd7, %rd1, %rd5;
	st.global.u32 	[%rd7], %r12;
$L__BB0_5:
	add.s32 	%r14, %r14, %r3;
	setp.lt.s32 	%p4, %r14, %r6;
	@%p4 bra 	$L__BB0_2;
$L__BB0_6:
	ret;

}
	// .globl	_Z7compactPiS_S_i
.visible .entry _Z7compactPiS_S_i(
	.param .u64 .ptr .align 1 _Z7compactPiS_S_i_param_0,
	.param .u64 .ptr .align 1 _Z7compactPiS_S_i_param_1,
	.param .u64 .ptr .align 1 _Z7compactPiS_S_i_param_2,
	.param .u32 _Z7compactPiS_S_i_param_3
)
{
	.reg .pred 	%p<6>;
	.reg .b32 	%r<17>;
	.reg .b64 	%rd<15>;

	ld.param.u64 	%rd6, [_Z7compactPiS_S_i_param_0];
	ld.param.u64 	%rd7, [_Z7compactPiS_S_i_param_1];
	ld.param.u64 	%rd5, [_Z7compactPiS_S_i_param_2];
	ld.param.u32 	%r8, [_Z7compactPiS_S_i_param_3];
	cvta.to.global.u64 	%rd1, %rd7;
	cvta.to.global.u64 	%rd2, %rd6;
	mov.u32 	%r9, %ctaid.x;
	mov.u32 	%r1, %ntid.x;
	mov.u32 	%r10, %tid.x;
	mad.lo.s32 	%r16, %r9, %r1, %r10;
	setp.ge.s32 	%p1, %r16, %r8;
	@%p1 bra 	$L__BB1_9;
	add.s32 	%r3, %r8, -1;
	mov.u32 	%r11, %nctaid.x;
	mul.lo.s32 	%r4, %r1, %r11;
	mul.wide.s32 	%rd8, %r8, 4;
	add.s64 	%rd3, %rd2, %rd8;
	cvta.to.global.u64 	%rd4, %rd5;
$L__BB1_2:
	setp.ne.s32 	%p2, %r16, %r3;
	@%p2 bra 	$L__BB1_4;
	ld.global.u32 	%r12, [%rd3+-4];
	mul.wide.s32 	%rd9, %r12, 4;
	add.s64 	%rd10, %rd1, %rd9;
	st.global.u32 	[%rd10], %r8;
	ld.global.u32 	%r13, [%rd3+-4];
	st.global.u32 	[%rd4], %r13;
$L__BB1_4:
	setp.ne.s32 	%p3, %r16, 0;
	@%p3 bra 	$L__BB1_6;
	mov.b32 	%r15, 0;
	st.global.u32 	[%rd1], %r15;
	bra.uni 	$L__BB1_8;
$L__BB1_6:
	mul.wide.s32 	%rd11, %r16, 4;
	add.s64 	%rd12, %rd2, %rd11;
	ld.global.u32 	%r6, [%rd12];
	ld.global.u32 	%r14, [%rd12+-4];
	setp.eq.s32 	%p4, %r6, %r14;
	@%p4 bra 	$L__BB1_8;
	mul.wide.s32 	%rd13, %r6, 4;
	add.s64 	%rd14, %rd1, %rd13;
	st.global.u32 	[%rd14+-4], %r16;
$L__BB1_8:
	add.s32 	%r16, %r16, %r4;
	setp.lt.s32 	%p5, %r16, %r8;
	@%p5 bra 	$L__BB1_2;
$L__BB1_9:
	ret;

}
	// .globl	_Z10encode_gpuPiiS_S_S_
.visible .entry _Z10encode_gpuPiiS_S_S_(
	.param .u64 .ptr .align 1 _Z10encode_gpuPiiS_S_S__param_0,
	.param .u32 _Z10encode_gpuPiiS_S_S__param_1,
	.param .u64 .ptr .align 1 _Z10encode_gpuPiiS_S_S__param_2,
	.param .u64 .ptr .align 1 _Z10encode_gpuPiiS_S_S__param_3,
	.param .u64 .ptr .align 1 _Z10encode_gpuPiiS_S_S__param_4
)
{
	.reg .pred 	%p<3>;
	.reg .b32 	%r<15>;
	.reg .b64 	%rd<15>;

	ld.param.u64 	%rd5, [_Z10encode_gpuPiiS_S_S__param_0];
	ld.param.u32 	%r6, [_Z10encode_gpuPiiS_S_S__param_1];
	ld.param.u64 	%rd6, [_Z10encode_gpuPiiS_S_S__param_2];
	ld.param.u64 	%rd7, [_Z10encode_gpuPiiS_S_S__param_3];
	ld.param.u64 	%rd8, [_Z10encode_gpuPiiS_S_S__param_4];
	mov.u32 	%r7, %ctaid.x;
	mov.u32 	%r1, %ntid.x;
	mov.u32 	%r8, %tid.x;
	mad.lo.s32 	%r14, %r7, %r1, %r8;
	setp.ge.s32 	%p1, %r14, %r6;
	@%p1 bra 	$L__BB2_3;
	mov.u32 	%r9, %nctaid.x;
	mul.lo.s32 	%r3, %r1, %r9;
	cvta.to.global.u64 	%rd1, %rd5;
	cvta.to.global.u64 	%rd2, %rd6;
	cvta.to.global.u64 	%rd3, %rd7;
	cvta.to.global.u64 	%rd4, %rd8;
$L__BB2_2:
	mul.wide.s32 	%rd9, %r14, 4;
	add.s64 	%rd10, %rd1, %rd9;
	ld.global.u32 	%r10, [%rd10];
	ld.global.u32 	%r11, [%rd10+4];
	mul.wide.s32 	%rd11, %r10, 4;
	add.s64 	%rd12, %rd2, %rd11;
	ld.global.u32 	%r12, [%rd12];
	add.s64 	%rd13, %rd3, %rd9;
	st.global.u32 	[%rd13], %r12;
	sub.s32 	%r13, %r11, %r10;
	add.s64 	%rd14, %rd4, %rd9;
	st.global.u32 	[%rd14], %r13;
	add.s32 	%r14, %r14, %r3;
	setp.lt.s32 	%p2, %r14, %r6;
	@%p2 bra 	$L__BB2_2;
$L__BB2_3:
	ret;

}
	// .globl	_Z10decode_gpuPiS_S_iS_
.visible .entry _Z10decode_gpuPiS_S_iS_(
	.param .u64 .ptr .align 1 _Z10decode_gpuPiS_S_iS__param_0,
	.param .u64 .ptr .align 1 _Z10decode_gpuPiS_S_iS__param_1,
	.param .u64 .ptr .align 1 _Z10decode_gpuPiS_S_iS__param_2,
	.param .u32 _Z10decode_gpuPiS_S_iS__param_3,
	.param .u64 .ptr .align 1 _Z10decode_gpuPiS_S_iS__param_4
)
{
	.reg .pred 	%p<12>;
	.reg .b32 	%r<33>;
	.reg .b64 	%rd<24>;

	ld.param.u64 	%rd7, [_Z10decode_gpuPiS_S_iS__param_0];
	ld.param.u64 	%rd8, [_Z10decode_gpuPiS_S_iS__param_1];
	ld.param.u64 	%rd9, [_Z10decode_gpuPiS_S_iS__param_2];
	ld.param.u32 	%r21, [_Z10decode_gpuPiS_S_iS__param_3];
	ld.param.u64 	%rd10, [_Z10decode_gpuPiS_S_iS__param_4];
	cvta.to.global.u64 	%rd1, %rd10;
	mov.u32 	%r22, %ctaid.x;
	mov.u32 	%r1, %ntid.x;
	mov.u32 	%r23, %tid.x;
	mad.lo.s32 	%r27, %r22, %r1, %r23;
	setp.ge.s32 	%p1, %r27, %r21;
	@%p1 bra 	$L__BB3_15;
	mov.u32 	%r24, %nctaid.x;
	mul.lo.s32 	%r3, %r1, %r24;
	add.s64 	%rd2, %rd1, 16;
	cvta.to.global.u64 	%rd3, %rd9;
	cvta.to.global.u64 	%rd4, %rd7;
	cvta.to.global.u64 	%rd5, %rd8;
$L__BB3_2:
	cvt.s64.s32 	%rd6, %r27;
	mul.wide.s32 	%rd11, %r27, 4;
	add.s64 	%rd12, %rd4, %rd11;
	ld.global.u32 	%r5, [%rd12];
	add.s64 	%rd13, %rd5, %rd11;
	ld.global.u32 	%r6, [%rd13];
	setp.lt.s32 	%p2, %r6, 1;
	@%p2 bra 	$L__BB3_14;
	shl.b64 	%rd14, %rd6, 2;
	add.s64 	%rd15, %rd3, %rd14;
	ld.global.u32 	%r30, [%rd15];
	and.b32  	%r8, %r6, 7;
	setp.lt.u32 	%p3, %r6, 8;
	@%p3 bra 	$L__BB3_6;
	and.b32  	%r25, %r6, 2147483640;
	neg.s32 	%r28, %r25;
$L__BB3_5:
	.pragma "nounroll";
	mul.wide.s32 	%rd16, %r30, 4;
	add.s64 	%rd17, %rd2, %rd16;
	st.global.u32 	[%rd17+-16], %r5;
	st.global.u32 	[%rd17+-12], %r5;
	st.global.u32 	[%rd17+-8], %r5;
	st.global.u32 	[%rd17+-4], %r5;
	st.global.u32 	[%rd17], %r5;
	st.global.u32 	[%rd17+4], %r5;
	st.global.u32 	[%rd17+8], %r5;
	add.s32 	%r30, %r30, 8;
	st.global.u32 	[%rd17+12], %r5;
	add.s32 	%r28, %r28, 8;
	setp.ne.s32 	%p4, %r28, 0;
	@%p4 bra 	$L__BB3_5;
$L__BB3_6:
	setp.eq.s32 	%p5, %r8, 0;
	@%p5 bra 	$L__BB3_14;
	and.b32  	%r15, %r6, 3;
	setp.lt.u32 	%p6, %r8, 4;
	@%p6 bra 	$L__BB3_9;
	mul.wide.s32 	%rd18, %r30, 4;
	add.s64 	%rd19, %rd1, %rd18;
	st.global.u32 	[%rd19], %r5;
	st.global.u32 	[%rd19+4], %r5;
	st.global.u32 	[%rd19+8], %r5;
	st.global.u32 	[%rd19+12], %r5;
	add.s32 	%r30, %r30, 4;
$L__BB3_9:
	setp.eq.s32 	%p7, %r15, 0;
	@%p7 bra 	$L__BB3_14;
	setp.eq.s32 	%p8, %r15, 1;
	@%p8 bra 	$L__BB3_12;
	mul.wide.s32 	%rd20, %r30, 4;
	add.s64 	%rd21, %rd1, %rd20;
	st.global.u32 	[%rd21], %r5;
	st.global.u32 	[%rd21+4], %r5;
	add.s32 	%r30, %r30, 2;
$L__BB3_12:
	and.b32  	%r26, %r6, 1;
	setp.eq.b32 	%p9, %r26, 1;
	not.pred 	%p10, %p9;
	@%p10 bra 	$L__BB3_14;
	mul.wide.s32 	%rd22, %r30, 4;
	add.s64 	%rd23, %rd1, %rd22;
	st.global.u32 	[%rd23], %r5;
$L__BB3_14:
	add.s32 	%r27, %r27, %r3;
	setp.lt.s32 	%p11, %r27, %r21;
	@%p11 bra 	$L__BB3_2;
$L__BB3_15:
	ret;

}
	// .globl	_ZN3cub18CUB_300001_SM_10006detail11EmptyKernelIvEEvv
.visible .entry _ZN3cub18CUB_300001_SM_10006detail11EmptyKernelIvEEvv()
{


	ret;

}


// ===== COMPILED SASS (sm_100) =====

	.target	sm_100

	.elftype	@"ET_EXEC"


//--------------------- .note.nv.tkinfo           --------------------------
	.section	.note.nv.tkinfo,"",@"SHT_NOTE"
	.sectionflags	@"SHF_NOTE_NV_TKINFO"
	.tkinfo
        /*0018*/ 	.word	0x00000002
        /*0030*/ 	.string	""
        /*0030*/ 	.string	"ptxas"
        /*0030*/ 	.string	"Cuda compilation tools, release 13.0, V13.0.88"
        /*0030*/ 	.string	"Build cuda_13.0.r13.0/compiler.36424714_0"
        /*0030*/ 	.string	"-arch sm_100 -m 64 "



//--------------------- .note.nv.cuinfo           --------------------------
	.section	.note.nv.cuinfo,"",@"SHT_NOTE"
	.sectionflags	@"SHF_NOTE_NV_CUINFO"
        /*0018*/ 	.short	0x0002
        /*001a*/ 	.short	0x0064
        /*001c*/ 	.short	0x0082
	.zero		2


//--------------------- .nv.info                  --------------------------
	.section	.nv.info,"",@"SHT_CUDA_INFO"
	.align	4


	//----- nvinfo : EIATTR_REGCOUNT
	.align		4
        /*0000*/ 	.byte	0x04, 0x2f
        /*0002*/ 	.short	(.L_46 - .L_45)
	.align		4
.L_45:
        /*0004*/ 	.word	index@(_Z4maskPiS_i)
        /*0008*/ 	.word	0x00000010


	//----- nvinfo : EIATTR_FRAME_SIZE
	.align		4
.L_46:
        /*000c*/ 	.byte	0x04, 0x11
        /*000e*/ 	.short	(.L_48 - .L_47)
	.align		4
.L_47:
        /*0010*/ 	.word	index@(_Z4maskPiS_i)
        /*0014*/ 	.word	0x00000000


	//----- nvinfo : EIATTR_REGCOUNT
	.align		4
.L_48:
        /*0018*/ 	.byte	0x04, 0x2f
        /*001a*/ 	.short	(.L_50 - .L_49)
	.align		4
.L_49:
        /*001c*/ 	.word	index@(_Z7compactPiS_S_i)
        /*0020*/ 	.word	0x00000014


	//----- nvinfo : EIATTR_FRAME_SIZE
	.align		4
.L_50:
        /*0024*/ 	.byte	0x04, 0x11
        /*0026*/ 	.short	(.L_52 - .L_51)
	.align		4
.L_51:
        /*0028*/ 	.word	index@(_Z7compactPiS_S_i)
        /*002c*/ 	.word	0x00000000


	//----- nvinfo : EIATTR_REGCOUNT
	.align		4
.L_52:
        /*0030*/ 	.byte	0x04, 0x2f
        /*0032*/ 	.short	(.L_54 - .L_53)
	.align		4
.L_53:
        /*0034*/ 	.word	index@(_Z10encode_gpuPiiS_S_S_)
        /*0038*/ 	.word	0x00000018


	//----- nvinfo : EIATTR_FRAME_SIZE
	.align		4
.L_54:
        /*003c*/ 	.byte	0x04, 0x11
        /*003e*/ 	.short	(.L_56 - .L_55)
	.align		4
.L_55:
        /*0040*/ 	.word	index@(_Z10encode_gpuPiiS_S_S_)
        /*0044*/ 	.word	0x00000000


	//----- nvinfo : EIATTR_REGCOUNT
	.align		4
.L_56:
        /*0048*/ 	.byte	0x04, 0x2f
        /*004a*/ 	.short	(.L_58 - .L_57)
	.align		4
.L_57:
        /*004c*/ 	.word	index@(_Z10decode_gpuPiS_S_iS_)
        /*0050*/ 	.word	0x00000010


	//----- nvinfo : EIATTR_FRAME_SIZE
	.align		4
.L_58:
        /*0054*/ 	.byte	0x04, 0x11
        /*0056*/ 	.short	(.L_60 - .L_59)
	.align		4
.L_59:
        /*0058*/ 	.word	index@(_Z10decode_gpuPiS_S_iS_)
        /*005c*/ 	.word	0x00000000


	//----- nvinfo : EIATTR_REGCOUNT
	.align		4
.L_60:
        /*0060*/ 	.byte	0x04, 0x2f
        /*0062*/ 	.short	(.L_62 - .L_61)
	.align		4
.L_61:
        /*0064*/ 	.word	index@(_ZN3cub18CUB_300001_SM_10006detail11EmptyKernelIvEEvv)
        /*0068*/ 	.word	0x00000004


	//----- nvinfo : EIATTR_FRAME_SIZE
	.align		4
.L_62:
        /*006c*/ 	.byte	0x04, 0x11
        /*006e*/ 	.short	(.L_64 - .L_63)
	.align		4
.L_63:
        /*0070*/ 	.word	index@(_ZN3cub18CUB_300001_SM_10006detail11EmptyKernelIvEEvv)
        /*0074*/ 	.word	0x00000000


	//----- nvinfo : EIATTR_MIN_STACK_SIZE
	.align		4
.L_64:
        /*0078*/ 	.byte	0x04, 0x12
        /*007a*/ 	.short	(.L_66 - .L_65)
	.align		4
.L_65:
        /*007c*/ 	.word	index@(_ZN3cub18CUB_300001_SM_10006detail11EmptyKernelIvEEvv)
        /*0080*/ 	.word	0x00000000


	//----- nvinfo : EIATTR_MIN_STACK_SIZE
	.align		4
.L_66:
        /*0084*/ 	.byte	0x04, 0x12
        /*0086*/ 	.short	(.L_68 - .L_67)
	.align		4
.L_67:
        /*0088*/ 	.word	index@(_Z10decode_gpuPiS_S_iS_)
        /*008c*/ 	.word	0x00000000


	//----- nvinfo : EIATTR_MIN_STACK_SIZE
	.align		4
.L_68:
        /*0090*/ 	.byte	0x04, 0x12
        /*0092*/ 	.short	(.L_70 - .L_69)
	.align		4
.L_69:
        /*0094*/ 	.word	index@(_Z10encode_gpuPiiS_S_S_)
        /*0098*/ 	.word	0x00000000


	//----- nvinfo : EIATTR_MIN_STACK_SIZE
	.align		4
.L_70:
        /*009c*/ 	.byte	0x04, 0x12
        /*009e*/ 	.short	(.L_72 - .L_71)
	.align		4
.L_71:
        /*00a0*/ 	.word	index@(_Z7compactPiS_S_i)
        /*00a4*/ 	.word	0x00000000


	//----- nvinfo : EIATTR_MIN_STACK_SIZE
	.align		4
.L_72:
        /*00a8*/ 	.byte	0x04, 0x12
        /*00aa*/ 	.short	(.L_74 - .L_73)
	.align		4
.L_73:
        /*00ac*/ 	.word	index@(_Z4maskPiS_i)
        /*00b0*/ 	.word	0x00000000
.L_74:


//--------------------- .nv.compat                --------------------------
	.section	.nv.compat,"",@"SHT_CUDA_COMPAT_INFO"
	.align	4
        /*0000*/ 	.byte	0x02, 0x09, 0x00, 0x00, 0x02, 0x02, 0x01, 0x00, 0x02, 0x05, 0x05, 0x00, 0x03, 0x07, 0x01, 0x01
        /*0010*/ 	.byte	0x02, 0x03, 0x00, 0x00, 0x02, 0x06, 0x01, 0x00, 0x04, 0x0b, 0x08, 0x00, 0x09, 0x00, 0x00, 0x00
        /*0020*/ 	.byte	0x00, 0x00, 0x00, 0x00


//--------------------- .nv.info._ZN3cub18CUB_300001_SM_10006detail11EmptyKernelIvEEvv --------------------------
	.section	.nv.info._ZN3cub18CUB_300001_SM_10006detail11EmptyKernelIvEEvv,"",@"SHT_CUDA_INFO"
	.sectionflags	@""
	.align	4


	//----- nvinfo : EIATTR_CUDA_API_VERSION
	.align		4
        /*0000*/ 	.byte	0x04, 0x37
        /*0002*/ 	.short	(.L_76 - .L_75)
.L_75:
        /*0004*/ 	.word	0x00000082


	//----- nvinfo : EIATTR_SPARSE_MMA_MASK
	.align		4
.L_76:
        /*0008*/ 	.byte	0x03, 0x50
        /*000a*/ 	.short	0x0000


	//----- nvinfo : EIATTR_MAXREG_COUNT
	.align		4
        /*000c*/ 	.byte	0x03, 0x1b
        /*000e*/ 	.short	0x00ff


	//----- nvinfo : EIATTR_MERCURY_ISA_VERSION
	.align		4
        /*0010*/ 	.byte	0x03, 0x5f
        /*0012*/ 	.short	0x0101


	//----- nvinfo : EIATTR_VRC_CTA_INIT_COUNT
	.align		4
        /*0014*/ 	.byte	0x02, 0x4a
	.zero		1
	.zero		1


	//----- nvinfo : EIATTR_EXIT_INSTR_OFFSETS
	.align		4
        /*0018*/ 	.byte	0x04, 0x1c
        /*001a*/ 	.short	(.L_78 - .L_77)


	//   ....[0]....
.L_77:
        /*001c*/ 	.word	0x00000010


	//----- nvinfo : EIATTR_SW_WAR
	.align		4
.L_78:
        /*0020*/ 	.byte	0x04, 0x36
        /*0022*/ 	.short	(.L_80 - .L_79)
.L_79:
        /*0024*/ 	.word	0x00000008
.L_80:


//--------------------- .nv.info._Z10decode_gpuPiS_S_iS_ --------------------------
	.section	.nv.info._Z10decode_gpuPiS_S_iS_,"",@"SHT_CUDA_INFO"
	.sectionflags	@""
	.align	4


	//----- nvinfo : EIATTR_CUDA_API_VERSION
	.align		4
        /*0000*/ 	.byte	0x04, 0x37
        /*0002*/ 	.short	(.L_82 - .L_81)
.L_81:
        /*0004*/ 	.word	0x00000082


	//----- nvinfo : EIATTR_KPARAM_INFO
	.align		4
.L_82:
        /*0008*/ 	.byte	0x04, 0x17
        /*000a*/ 	.short	(.L_84 - .L_83)
.L_83:
        /*000c*/ 	.word	0x00000000
        /*0010*/ 	.short	0x0004
        /*0012*/ 	.short	0x0020
        /*0014*/ 	.byte	0x00, 0xf5, 0x21, 0x00


	//----- nvinfo : EIATTR_KPARAM_INFO
	.align		4
.L_84:
        /*0018*/ 	.byte	0x04, 0x17
        /*001a*/ 	.short	(.L_86 - .L_85)
.L_85:
        /*001c*/ 	.word	0x00000000
        /*0020*/ 	.short	0x0003
        /*0022*/ 	.short	0x0018
        /*0024*/ 	.byte	0x00, 0xf0, 0x11, 0x00


	//----- nvinfo : EIATTR_KPARAM_INFO
	.align		4
.L_86:
        /*0028*/ 	.byte	0x04, 0x17
        /*002a*/ 	.short	(.L_88 - .L_87)
.L_87:
        /*002c*/ 	.word	0x00000000
        /*0030*/ 	.short	0x0002
        /*0032*/ 	.short	0x0010
        /*0034*/ 	.byte	0x00, 0xf5, 0x21, 0x00


	//----- nvinfo : EIATTR_KPARAM_INFO
	.align		4
.L_88:
        /*0038*/ 	.byte	0x04, 0x17
        /*003a*/ 	.short	(.L_90 - .L_89)
.L_89:
        /*003c*/ 	.word	0x00000000
        /*0040*/ 	.short	0x0001
        /*0042*/ 	.short	0x0008
        /*0044*/ 	.byte	0x00, 0xf5, 0x21, 0x00


	//----- nvinfo : EIATTR_KPARAM_INFO
	.align		4
.L_90:
        /*0048*/ 	.byte	0x04, 0x17
        /*004a*/ 	.short	(.L_92 - .L_91)
.L_91:
        /*004c*/ 	.word	0x00000000
        /*0050*/ 	.short	0x0000
        /*0052*/ 	.short	0x0000
        /*0054*/ 	.byte	0x00, 0xf5, 0x21, 0x00


	//----- nvinfo : EIATTR_SPARSE_MMA_MASK
	.align		4
.L_92:
        /*0058*/ 	.byte	0x03, 0x50
        /*005a*/ 	.short	0x0000


	//----- nvinfo : EIATTR_MAXREG_COUNT
	.align		4
        /*005c*/ 	.byte	0x03, 0x1b
        /*005e*/ 	.short	0x00ff


	//----- nvinfo : EIATTR_MERCURY_ISA_VERSION
	.align		4
        /*0060*/ 	.byte	0x03, 0x5f
        /*0062*/ 	.short	0x0101


	//----- nvinfo : EIATTR_VRC_CTA_INIT_COUNT
	.align		4
        /*0064*/ 	.byte	0x02, 0x4a
	.zero		1
	.zero		1


	//----- nvinfo : EIATTR_EXIT_INSTR_OFFSETS
	.align		4
        /*0068*/ 	.byte	0x04, 0x1c
        /*006a*/ 	.short	(.L_94 - .L_93)


	//   ....[0]....
.L_93:
        /*006c*/ 	.word	0x00000070


	//   ....[1]....
        /*0070*/ 	.word	0x00000500


	//----- nvinfo : EIATTR_CRS_STACK_SIZE
	.align		4
.L_94:
        /*0074*/ 	.byte	0x04, 0x1e
        /*0076*/ 	.short	(.L_96 - .L_95)
.L_95:
        /*0078*/ 	.word	0x00000000


	//----- nvinfo : EIATTR_CBANK_PARAM_SIZE
	.align		4
.L_96:
        /*007c*/ 	.byte	0x03, 0x19
        /*007e*/ 	.short	0x0028


	//----- nvinfo : EIATTR_PARAM_CBANK
	.align		4
        /*0080*/ 	.byte	0x04, 0x0a
        /*0082*/ 	.short	(.L_98 - .L_97)
	.align		4
.L_97:
        /*0084*/ 	.word	index@(.nv.constant0._Z10decode_gpuPiS_S_iS_)
        /*0088*/ 	.short	0x0380
        /*008a*/ 	.short	0x0028


	//----- nvinfo : EIATTR_SW_WAR
	.align		4
.L_98:
        /*008c*/ 	.byte	0x04, 0x36
        /*008e*/ 	.short	(.L_100 - .L_99)
.L_99:
        /*0090*/ 	.word	0x00000008
.L_100:


//--------------------- .nv.info._Z10encode_gpuPiiS_S_S_ --------------------------
	.section	.nv.info._Z10encode_gpuPiiS_S_S_,"",@"SHT_CUDA_INFO"
	.sectionflags	@""
	.align	4


	//----- nvinfo : EIATTR_CUDA_API_VERSION
	.align		4
        /*0000*/ 	.byte	0x04, 0x37
        /*0002*/ 	.short	(.L_102 - .L_101)
.L_101:
        /*0004*/ 	.word	0x00000082


	//----- nvinfo : EIATTR_KPARAM_INFO
	.align		4
.L_102:
        /*0008*/ 	.byte	0x04, 0x17
        /*000a*/ 	.short	(.L_104 - .L_103)
.L_103:
        /*000c*/ 	.word	0x00000000
        /*0010*/ 	.short	0x0004
        /*0012*/ 	.short	0x0020
        /*0014*/ 	.byte	0x00, 0xf5, 0x21, 0x00


	//----- nvinfo : EIATTR_KPARAM_INFO
	.align		4
.L_104:
        /*0018*/ 	.byte	0x04, 0x17
        /*001a*/ 	.short	(.L_106 - .L_105)
.L_105:
        /*001c*/ 	.word	0x00000000
        /*0020*/ 	.short	0x0003
        /*0022*/ 	.short	0x0018
        /*0024*/ 	.byte	0x00, 0xf5, 0x21, 0x00


	//----- nvinfo : EIATTR_KPARAM_INFO
	.align		4
.L_106:
        /*0028*/ 	.byte	0x04, 0x17
        /*002a*/ 	.short	(.L_108 - .L_107)
.L_107:
        /*002c*/ 	.word	0x00000000
        /*0030*/ 	.short	0x0002
        /*0032*/ 	.short	0x0010
        /*0034*/ 	.byte	0x00, 0xf5, 0x21, 0x00


	//----- nvinfo : EIATTR_KPARAM_INFO
	.align		4
.L_108:
        /*0038*/ 	.byte	0x04, 0x17
        /*003a*/ 	.short	(.L_110 - .L_109)
.L_109:
        /*003c*/ 	.word	0x00000000
        /*0040*/ 	.short	0x0001
        /*0042*/ 	.short	0x0008
        /*0044*/ 	.byte	0x00, 0xf0, 0x11, 0x00


	//----- nvinfo : EIATTR_KPARAM_INFO
	.align		4
.L_110:
        /*0048*/ 	.byte	0x04, 0x17
        /*004a*/ 	.short	(.L_112 - .L_111)
.L_111:
        /*004c*/ 	.word	0x00000000
        /*0050*/ 	.short	0x0000
        /*0052*/ 	.short	0x0000
        /*0054*/ 	.byte	0x00, 0xf5, 0x21, 0x00


	//----- nvinfo : EIATTR_SPARSE_MMA_MASK
	.align		4
.L_112:
        /*0058*/ 	.byte	0x03, 0x50
        /*005a*/ 	.short	0x0000


	//----- nvinfo : EIATTR_MAXREG_COUNT
	.align		4
        /*005c*/ 	.byte	0x03, 0x1b
        /*005e*/ 	.short	0x00ff


	//----- nvinfo : EIATTR_MERCURY_ISA_VERSION
	.align		4
        /*0060*/ 	.byte	0x03, 0x5f
        /*0062*/ 	.short	0x0101


	//----- nvinfo : EIATTR_VRC_CTA_INIT_COUNT
	.align		4
        /*0064*/ 	.byte	0x02, 0x4a
	.zero		1
	.zero		1


	//----- nvinfo : EIATTR_EXIT_INSTR_OFFSETS
	.align		4
        /*0068*/ 	.byte	0x04, 0x1c
        /*006a*/ 	.short	(.L_114 - .L_113)


	//   ....[0]....
.L_113:
        /*006c*/ 	.word	0x00000070


	//   ....[1]....
        /*0070*/ 	.word	0x000001c0


	//----- nvinfo : EIATTR_CRS_STACK_SIZE
	.align		4
.L_114:
        /*0074*/ 	.byte	0x04, 0x1e
        /*0076*/ 	.short	(.L_116 - .L_115)
.L_115:
        /*0078*/ 	.word	0x00000000


	//----- nvinfo : EIATTR_CBANK_PARAM_SIZE
	.align		4
.L_116:
        /*007c*/ 	.byte	0x03, 0x19
        /*007e*/ 	.short	0x0028


	//----- nvinfo : EIATTR_PARAM_CBANK
	.align		4
        /*0080*/ 	.byte	0x04, 0x0a
        /*0082*/ 	.short	(.L_118 - .L_117)
	.align		4
.L_117:
        /*0084*/ 	.word	index@(.nv.constant0._Z10encode_gpuPiiS_S_S_)
        /*0088*/ 	.short	0x0380
        /*008a*/ 	.short	0x0028


	//----- nvinfo : EIATTR_SW_WAR
	.align		4
.L_118:
        /*008c*/ 	.byte	0x04, 0x36
        /*008e*/ 	.short	(.L_120 - .L_119)
.L_119:
        /*0090*/ 	.word	0x00000008
.L_120:


//--------------------- .nv.info._Z7compactPiS_S_i --------------------------
	.section	.nv.info._Z7compactPiS_S_i,"",@"SHT_CUDA_INFO"
	.sectionflags	@""
	.align	4


	//----- nvinfo : EIATTR_CUDA_API_VERSION
	.align		4
        /*0000*/ 	.byte	0x04, 0x37
        /*0002*/ 	.short	(.L_122 - .L_121)
.L_121:
        /*0004*/ 	.word	0x00000082


	//----- nvinfo : EIATTR_KPARAM_INFO
	.align		4
.L_122:
        /*0008*/ 	.byte	0x04, 0x17
        /*000a*/ 	.short	(.L_124 - .L_123)
.L_123:
        /*000c*/ 	.word	0x00000000
        /*0010*/ 	.short	0x0003
        /*0012*/ 	.short	0x0018
        /*0014*/ 	.byte	0x00, 0xf0, 0x11, 0x00


	//----- nvinfo : EIATTR_KPARAM_INFO
	.align		4
.L_124:
        /*0018*/ 	.byte	0x04, 0x17
        /*001a*/ 	.short	(.L_126 - .L_125)
.L_125:
        /*001c*/ 	.word	0x00000000
        /*0020*/ 	.short	0x0002
        /*0022*/ 	.short	0x0010
        /*0024*/ 	.byte	0x00, 0xf5, 0x21, 0x00


	//----- nvinfo : EIATTR_KPARAM_INFO
	.align		4
.L_126:
        /*0028*/ 	.byte	0x04, 0x17
        /*002a*/ 	.short	(.L_128 - .L_127)
.L_127:
        /*002c*/ 	.word	0x00000000
        /*0030*/ 	.short	0x0001
        /*0032*/ 	.short	0x0008
        /*0034*/ 	.byte	0x00, 0xf5, 0x21, 0x00


	//----- nvinfo : EIATTR_KPARAM_INFO
	.align		4
.L_128:
        /*0038*/ 	.byte	0x04, 0x17
        /*003a*/ 	.short	(.L_130 - .L_129)
.L_129:
        /*003c*/ 	.word	0x00000000
        /*0040*/ 	.short	0x0000
        /*0042*/ 	.short	0x0000
        /*0044*/ 	.byte	0x00, 0xf5, 0x21, 0x00


	//----- nvinfo : EIATTR_SPARSE_MMA_MASK
	.align		4
.L_130:
        /*0048*/ 	.byte	0x03, 0x50
        /*004a*/ 	.short	0x0000


	//----- nvinfo : EIATTR_MAXREG_COUNT
	.align		4
        /*004c*/ 	.byte	0x03, 0x1b
        /*004e*/ 	.short	0x00ff


	//----- nvinfo : EIATTR_MERCURY_ISA_VERSION
	.align		4
        /*0050*/ 	.byte	0x03, 0x5f
        /*0052*/ 	.short	0x0101


	//----- nvinfo : EIATTR_VRC_CTA_INIT_COUNT
	.align		4
        /*0054*/ 	.byte	0x02, 0x4a
	.zero		1
	.zero		1


	//----- nvinfo : EIATTR_EXIT_INSTR_OFFSETS
	.align		4
        /*0058*/ 	.byte	0x04, 0x1c
        /*005a*/ 	.short	(.L_132 - .L_131)


	//   ....[0]....
.L_131:
        /*005c*/ 	.word	0x00000070


	//   ....[1]....
        /*0060*/ 	.word	0x000002c0


	//----- nvinfo : EIATTR_CRS_STACK_SIZE
	.align		4
.L_132:
        /*0064*/ 	.byte	0x04, 0x1e
        /*0066*/ 	.short	(.L_134 - .L_133)
.L_133:
        /*0068*/ 	.word	0x00000000


	//----- nvinfo : EIATTR_CBANK_PARAM_SIZE
	.align		4
.L_134:
        /*006c*/ 	.byte	0x03, 0x19
        /*006e*/ 	.short	0x001c


	//----- nvinfo : EIATTR_PARAM_CBANK
	.align		4
        /*0070*/ 	.byte	0x04, 0x0a
        /*0072*/ 	.short	(.L_136 - .L_135)
	.align		4
.L_135:
        /*0074*/ 	.word	index@(.nv.constant0._Z7compactPiS_S_i)
        /*0078*/ 	.short	0x0380
        /*007a*/ 	.short	0x001c


	//----- nvinfo : EIATTR_SW_WAR
	.align		4
.L_136:
        /*007c*/ 	.byte	0x04, 0x36
        /*007e*/ 	.short	(.L_138 - .L_137)
.L_137:
        /*0080*/ 	.word	0x00000008
.L_138:


//--------------------- .nv.info._Z4maskPiS_i     --------------------------
	.section	.nv.info._Z4maskPiS_i,"",@"SHT_CUDA_INFO"
	.sectionflags	@""
	.align	4


	//----- nvinfo : EIATTR_CUDA_API_VERSION
	.align		4
        /*0000*/ 	.byte	0x04, 0x37
        /*0002*/ 	.short	(.L_140 - .L_139)
.L_139:
        /*0004*/ 	.word	0x00000082


	//----- nvinfo : EIATTR_KPARAM_INFO
	.align		4
.L_140:
        /*0008*/ 	.byte	0x04, 0x17
        /*000a*/ 	.short	(.L_142 - .L_141)
.L_141:
        /*000c*/ 	.word	0x00000000
        /*0010*/ 	.short	0x0002
        /*0012*/ 	.short	0x0010
        /*0014*/ 	.byte	0x00, 0xf0, 0x11, 0x00


	//----- nvinfo : EIATTR_KPARAM_INFO
	.align		4
.L_142:
        /*0018*/ 	.byte	0x04, 0x17
        /*001a*/ 	.short	(.L_144 - .L_143)
.L_143:
        /*001c*/ 	.word	0x00000000
        /*0020*/ 	.short	0x0001
        /*0022*/ 	.short	0x0008
        /*0024*/ 	.byte	0x00, 0xf5, 0x21, 0x00


	//----- nvinfo : EIATTR_KPARAM_INFO
	.align		4
.L_144:
        /*0028*/ 	.byte	0x04, 0x17
        /*002a*/ 	.short	(.L_146 - .L_145)
.L_145:
        /*002c*/ 	.word	0x00000000
        /*0030*/ 	.short	0x0000
        /*0032*/ 	.short	0x0000
        /*0034*/ 	.byte	0x00, 0xf5, 0x21, 0x00


	//----- nvinfo : EIATTR_SPARSE_MMA_MASK
	.align		4
.L_146:
        /*0038*/ 	.byte	0x03, 0x50
        /*003a*/ 	.short	0x0000


	//----- nvinfo : EIATTR_MAXREG_COUNT
	.align		4
        /*003c*/ 	.byte	0x03, 0x1b
        /*003e*/ 	.short	0x00ff


	//----- nvinfo : EIATTR_MERCURY_ISA_VERSION
	.align		4
        /*0040*/ 	.byte	0x03, 0x5f
        /*0042*/ 	.short	0x0101


	//----- nvinfo : EIATTR_VRC_CTA_INIT_COUNT
	.align		4
        /*0044*/ 	.byte	0x02, 0x4a
	.zero		1
	.zero		1


	//----- nvinfo : EIATTR_EXIT_INSTR_OFFSETS
	.align		4
        /*0048*/ 	.byte	0x04, 0x1c
        /*004a*/ 	.short	(.L_148 - .L_147)


	//   ....[0]....
.L_147:
        /*004c*/ 	.word	0x00000070


	//   ....[1]....
        /*0050*/ 	.word	0x000001c0


	//----- nvinfo : EIATTR_CRS_STACK_SIZE
	.align		4
.L_148:
        /*0054*/ 	.byte	0x04, 0x1e
        /*0056*/ 	.short	(.L_150 - .L_149)
.L_149:
        /*0058*/ 	.word	0x00000000


	//----- nvinfo : EIATTR_CBANK_PARAM_SIZE
	.align		4
.L_150:
        /*005c*/ 	.byte	0x03, 0x19
        /*005e*/ 	.short	0x0014


	//----- nvinfo : EIATTR_PARAM_CBANK
	.align		4
        /*0060*/ 	.byte	0x04, 0x0a
        /*0062*/ 	.short	(.L_152 - .L_151)
	.align		4
.L_151:
        /*0064*/ 	.word	index@(.nv.constant0._Z4maskPiS_i)
        /*0068*/ 	.short	0x0380
        /*006a*/ 	.short	0x0014


	//----- nvinfo : EIATTR_SW_WAR
	.align		4
.L_152:
        /*006c*/ 	.byte	0x04, 0x36
        /*006e*/ 	.short	(.L_154 - .L_153)
.L_153:
        /*0070*/ 	.word	0x00000008
.L_154:


//--------------------- .nv.callgraph             --------------------------
	.section	.nv.callgraph,"",@"SHT_CUDA_CALLGRAPH"
	.align	4
	.sectionentsize	8
	.align		4
        /*0000*/ 	.word	0x00000000
	.align		4
        /*0004*/ 	.word	0xffffffff
	.align		4
        /*0008*/ 	.word	0x00000000
	.align		4
        /*000c*/ 	.word	0xfffffffe
	.align		4
        /*0010*/ 	.word	0x00000000
	.align		4
        /*0014*/ 	.word	0xfffffffd
	.align		4
        /*0018*/ 	.word	0x00000000
	.align		4
        /*001c*/ 	.word	0xfffffffc


//--------------------- .nv.constant4             --------------------------
	.section	.nv.constant4,"a",@progbits
	.align	8
	.align		8
.nv.constant4:
        /*0000*/ 	.dword	_ZN34_INTERNAL_61756955_4_k_cu_d96728c54cuda3std3__45__cpo5beginE
	.align		8
        /*0008*/ 	.dword	_ZN34_INTERNAL_61756955_4_k_cu_d96728c54cuda3std3__45__cpo3endE
	.align		8
        /*0010*/ 	.dword	_ZN34_INTERNAL_61756955_4_k_cu_d96728c54cuda3std3__45__cpo6cbeginE
	.align		8
        /*0018*/ 	.dword	_ZN34_INTERNAL_61756955_4_k_cu_d96728c54cuda3std3__45__cpo4cendE
	.align		8
        /*0020*/ 	.dword	_ZN34_INTERNAL_61756955_4_k_cu_d96728c54cuda3std3__45__cpo6rbeginE
	.align		8
        /*0028*/ 	.dword	_ZN34_INTERNAL_61756955_4_k_cu_d96728c54cuda3std3__45__cpo4rendE
	.align		8
        /*0030*/ 	.dword	_ZN34_INTERNAL_61756955_4_k_cu_d96728c54cuda3std3__45__cpo7crbeginE
	.align		8
        /*0038*/ 	.dword	_ZN34_INTERNAL_61756955_4_k_cu_d96728c54cuda3std3__45__cpo5crendE
	.align		8
        /*0040*/ 	.dword	_ZN34_INTERNAL_61756955_4_k_cu_d96728c54cuda3std3__436_GLOBAL__N__61756955_4_k_cu_d96728c56ignoreE
	.align		8
        /*0048*/ 	.dword	_ZN34_INTERNAL_61756955_4_k_cu_d96728c54cuda3std3__419piecewise_constructE
	.align		8
        /*0050*/ 	.dword	_ZN34_INTERNAL_61756955_4_k_cu_d96728c54cuda3std3__48in_placeE
	.align		8
        /*0058*/ 	.dword	_ZN34_INTERNAL_61756955_4_k_cu_d96728c54cuda3std3__420unreachable_sentinelE
	.align		8
        /*0060*/ 	.dword	_ZN34_INTERNAL_61756955_4_k_cu_d96728c54cuda3std3__47nulloptE
	.align		8
        /*0068*/ 	.dword	_ZN34_INTERNAL_61756955_4_k_cu_d96728c54cuda3std3__48unexpectE
	.align		8
        /*0070*/ 	.dword	_ZN34_INTERNAL_61756955_4_k_cu_d96728c54cuda3std6ranges3__45__cpo4swapE
	.align		8
        /*0078*/ 	.dword	_ZN34_INTERNAL_61756955_4_k_cu_d96728c54cuda3std6ranges3__45__cpo9iter_moveE
	.align		8
        /*0080*/ 	.dword	_ZN34_INTERNAL_61756955_4_k_cu_d96728c54cuda3std6ranges3__45__cpo5beginE
	.align		8
        /*0088*/ 	.dword	_ZN34_INTERNAL_61756955_4_k_cu_d96728c54cuda3std6ranges3__45__cpo3endE
	.align		8
        /*0090*/ 	.dword	_ZN34_INTERNAL_61756955_4_k_cu_d96728c54cuda3std6ranges3__45__cpo6cbeginE
	.align		8
        /*0098*/ 	.dword	_ZN34_INTERNAL_61756955_4_k_cu_d96728c54cuda3std6ranges3__45__cpo4cendE
	.align		8
        /*00a0*/ 	.dword	_ZN34_INTERNAL_61756955_4_k_cu_d96728c54cuda3std6ranges3__45__cpo7advanceE
	.align		8
        /*00a8*/ 	.dword	_ZN34_INTERNAL_61756955_4_k_cu_d96728c54cuda3std6ranges3__45__cpo9iter_swapE
	.align		8
        /*00b0*/ 	.dword	_ZN34_INTERNAL_61756955_4_k_cu_d96728c54cuda3std6ranges3__45__cpo4nextE
	.align		8
        /*00b8*/ 	.dword	_ZN34_INTERNAL_61756955_4_k_cu_d96728c54cuda3std6ranges3__45__cpo4prevE
	.align		8
        /*00c0*/ 	.dword	_ZN34_INTERNAL_61756955_4_k_cu_d96728c54cuda3std6ranges3__45__cpo4dataE
	.align		8
        /*00c8*/ 	.dword	_ZN34_INTERNAL_61756955_4_k_cu_d96728c54cuda3std6ranges3__45__cpo5cdataE
	.align		8
        /*00d0*/ 	.dword	_ZN34_INTERNAL_61756955_4_k_cu_d96728c54cuda3std6ranges3__45__cpo4sizeE
	.align		8
        /*00d8*/ 	.dword	_ZN34_INTERNAL_61756955_4_k_cu_d96728c54cuda3std6ranges3__45__cpo5ssizeE
	.align		8
        /*00e0*/ 	.dword	_ZN34_INTERNAL_61756955_4_k_cu_d96728c54cuda3std6ranges3__45__cpo8distanceE
	.align		8
        /*00e8*/ 	.dword	_ZN34_INTERNAL_61756955_4_k_cu_d96728c56thrust24THRUST_300001_SM_1000_NS8cuda_cub3parE
	.align		8
        /*00f0*/ 	.dword	_ZN34_INTERNAL_61756955_4_k_cu_d96728c56thrust24THRUST_300001_SM_1000_NS8cuda_cub10par_nosyncE
	.align		8
        /*00f8*/ 	.dword	_ZN34_INTERNAL_61756955_4_k_cu_d96728c56thrust24THRUST_300001_SM_1000_NS6system6detail10sequential3seqE
	.align		8
        /*0100*/ 	.dword	_ZN34_INTERNAL_61756955_4_k_cu_d96728c56thrust24THRUST_300001_SM_1000_NS6system3cpp3parE
	.align		8
        /*0108*/ 	.dword	_ZN34_INTERNAL_61756955_4_k_cu_d96728c56thrust24THRUST_300001_SM_1000_NS12placeholders2_1E
	.align		8
        /*0110*/ 	.dword	_ZN34_INTERNAL_61756955_4_k_cu_d96728c56thrust24THRUST_300001_SM_1000_NS12placeholders2_2E
	.align		8
        /*0118*/ 	.dword	_ZN34_INTERNAL_61756955_4_k_cu_d96728c56thrust24THRUST_300001_SM_1000_NS12placeholders2_3E
	.align		8
        /*0120*/ 	.dword	_ZN34_INTERNAL_61756955_4_k_cu_d96728c56thrust24THRUST_300001_SM_1000_NS12placeholders2_4E
	.align		8
        /*0128*/ 	.dword	_ZN34_INTERNAL_61756955_4_k_cu_d96728c56thrust24THRUST_300001_SM_1000_NS12placeholders2_5E
	.align		8
        /*0130*/ 	.dword	_ZN34_INTERNAL_61756955_4_k_cu_d96728c56thrust24THRUST_300001_SM_1000_NS12placeholders2_6E
	.align		8
        /*0138*/ 	.dword	_ZN34_INTERNAL_61756955_4_k_cu_d96728c56thrust24THRUST_300001_SM_1000_NS12placeholders2_7E
	.align		8
        /*0140*/ 	.dword	_ZN34_INTERNAL_61756955_4_k_cu_d96728c56thrust24THRUST_300001_SM_1000_NS12placeholders2_8E
	.align		8
        /*0148*/ 	.dword	_ZN34_INTERNAL_61756955_4_k_cu_d96728c56thrust24THRUST_300001_SM_1000_NS12placeholders2_9E
	.align		8
        /*0150*/ 	.dword	_ZN34_INTERNAL_61756955_4_k_cu_d96728c56thrust24THRUST_300001_SM_1000_NS12placeholders3_10E
	.align		8
        /*0158*/ 	.dword	_ZN34_INTERNAL_61756955_4_k_cu_d96728c56thrust24THRUST_300001_SM_1000_NS3seqE
	.align		8
        /*0160*/ 	.dword	_ZN34_INTERNAL_61756955_4_k_cu_d96728c56thrust24THRUST_300001_SM_1000_NS6deviceE


//--------------------- .text._ZN3cub18CUB_300001_SM_10006detail11EmptyKernelIvEEvv --------------------------
	.section	.text._ZN3cub18CUB_300001_SM_10006detail11EmptyKernelIvEEvv,"ax",@progbits
	.align	128
        .global         _ZN3cub18CUB_300001_SM_10006detail11EmptyKernelIvEEvv
        .type           _ZN3cub18CUB_300001_SM_10006detail11EmptyKernelIvEEvv,@function
        .size           _ZN3cub18CUB_300001_SM_10006detail11EmptyKernelIvEEvv,(.L_x_18 - _ZN3cub18CUB_300001_SM_10006detail11EmptyKernelIvEEvv)
        .other          _ZN3cub18CUB_300001_SM_10006detail11EmptyKernelIvEEvv,@"STO_CUDA_ENTRY STV_DEFAULT"
_ZN3cub18CUB_300001_SM_10006detail11EmptyKernelIvEEvv:
.text._ZN3cub18CUB_300001_SM_10006detail11EmptyKernelIvEEvv:
[----:B------:R-:W-:Y:S01]  /*0000*/  LDC R1, c[0x0][0x37c] ;  /* 0x0000df00ff017b82 */ /* 0x000fe20000000800 */
[----:B------:R-:W-:Y:S05]  /*0010*/  EXIT ;  /* 0x000000000000794d */ /* 0x000fea0003800000 */
.L_x_0:
[----:B------:R-:W-:-:S00]  /*0020*/  BRA `(.L_x_0) ;  /* 0xfffffffc00fc7947 */ /* 0x000fc0000383ffff */
[----:B------:R-:W-:-:S00]  /*0030*/  NOP ;  /* 0x0000000000007918 */ /* 0x000fc00000000000 */
        /* <DEDUP_REMOVED lines=12> */
.L_x_18:


//--------------------- .text._Z10decode_gpuPiS_S_iS_ --------------------------
	.section	.text._Z10decode_gpuPiS_S_iS_,"ax",@progbits
	.align	128
        .global         _Z10decode_gpuPiS_S_iS_
        .type           _Z10decode_gpuPiS_S_iS_,@function
        .size           _Z10decode_gpuPiS_S_iS_,(.L_x_19 - _Z10decode_gpuPiS_S_iS_)
        .other          _Z10decode_gpuPiS_S_iS_,@"STO_CUDA_ENTRY STV_DEFAULT"
_Z10decode_gpuPiS_S_iS_:
.text._Z10decode_gpuPiS_S_iS_:
[----:B------:R-:W-:Y:S01]  /*0000*/  LDC R1, c[0x0][0x37c] ;  /* 0x0000df00ff017b82 */ /* 0x000fe20000000800 */
[----:B------:R-:W0:Y:S07]  /*0010*/  S2R R0, SR_TID.X ;  /* 0x0000000000007919 */ /* 0x000e2e0000002100 */
[----:B------:R-:W0:Y:S01]  /*0020*/  S2UR UR4, SR_CTAID.X ;  /* 0x00000000000479c3 */ /* 0x000e220000002500 */
[----:B------:R-:W1:Y:S07]  /*0030*/  LDCU UR5, c[0x0][0x398] ;  /* 0x00007300ff0577ac */ /* 0x000e6e0008000800 */
[----:B------:R-:W0:Y:S02]  /*0040*/  LDC R3, c[0x0][0x360] ;  /* 0x0000d800ff037b82 */ /* 0x000e240000000800 */
[----:B0-----:R-:W-:-:S05]  /*0050*/  IMAD R0, R3, UR4, R0 ;  /* 0x0000000403007c24 */ /* 0x001fca000f8e0200 */
[----:B-1----:R-:W-:-:S13]  /*0060*/  ISETP.GE.AND P0, PT, R0, UR5, PT ;  /* 0x0000000500007c0c */ /* 0x002fda000bf06270 */
[----:B------:R-:W-:Y:S05]  /*0070*/  @P0 EXIT ;  /* 0x000000000000094d */ /* 0x000fea0003800000 */
[----:B------:R-:W0:Y:S01]  /*0080*/  LDCU.64 UR4, c[0x0][0x3a0] ;  /* 0x00007400ff0477ac */ /* 0x000e220008000a00 */
[----:B------:R-:W1:Y:S01]  /*0090*/  LDCU UR6, c[0x0][0x370] ;  /* 0x00006e00ff0677ac */ /* 0x000e620008000800 */
[----:B------:R-:W2:Y:S01]  /*00a0*/  LDCU.64 UR8, c[0x0][0x358] ;  /* 0x00006b00ff0877ac */ /* 0x000ea20008000a00 */
[----:B0-----:R-:W-:Y:S01]  /*00b0*/  UIADD3 UR4, UP0, UPT, UR4, 0x10, URZ ;  /* 0x0000001004047890 */ /* 0x001fe2000ff1e0ff */
[----:B-1----:R-:W-:-:S03]  /*00c0*/  IMAD R3, R3, UR6, RZ ;  /* 0x0000000603037c24 */ /* 0x002fc6000f8e02ff */
[----:B--2---:R-:W-:-:S12]  /*00d0*/  UIADD3.X UR5, UPT, UPT, URZ, UR5, URZ, UP0, !UPT ;  /* 0x00000005ff057290 */ /* 0x004fd800087fe4ff */
.L_x_6:
[----:B012---:R-:W0:Y:S01]  /*00e0*/  LDC.64 R4, c[0x0][0x388] ;  /* 0x0000e200ff047b82 */ /* 0x007e220000000a00 */
[----:B------:R-:W1:Y:S07]  /*00f0*/  LDCU UR6, c[0x0][0x398] ;  /* 0x00007300ff0677ac */ /* 0x000e6e0008000800 */
[----:B------:R-:W2:Y:S01]  /*0100*/  LDC.64 R8, c[0x0][0x380] ;  /* 0x0000e000ff087b82 */ /* 0x000ea20000000a00 */
[----:B0-----:R-:W-:-:S05]  /*0110*/  IMAD.WIDE R4, R0, 0x4, R4 ;  /* 0x0000000400047825 */ /* 0x001fca00078e0204 */
[----:B------:R-:W3:Y:S01]  /*0120*/  LDG.E R10, desc[UR8][R4.64] ;  /* 0x00000008040a7981 */ /* 0x000ee2000c1e1900 */
[--C-:B------:R-:W-:Y:S01]  /*0130*/  IMAD.MOV.U32 R7, RZ, RZ, R0.reuse ;  /* 0x000000ffff077224 */ /* 0x100fe200078e0000 */
[----:B------:R-:W-:Y:S01]  /*0140*/  BSSY.RECONVERGENT B0, `(.L_x_1) ;  /* 0x000003a000007945 */ /* 0x000fe20003800200 */
[----:B------:R-:W-:-:S05]  /*0150*/  IMAD.IADD R0, R3, 0x1, R0 ;  /* 0x0000000103007824 */ /* 0x000fca00078e0200 */
[----:B-1----:R-:W-:Y:S02]  /*0160*/  ISETP.GE.AND P0, PT, R0, UR6, PT ;  /* 0x0000000600007c0c */ /* 0x002fe4000bf06270 */
[----:B---3--:R-:W-:-:S13]  /*0170*/  ISETP.GE.AND P1, PT, R10, 0x1, PT ;  /* 0x000000010a00780c */ /* 0x008fda0003f26270 */
[----:B--2--5:R-:W-:Y:S05]  /*0180*/  @!P1 BRA `(.L_x_2) ;  /* 0x0000000000d49947 */ /* 0x024fea0003800000 */
[----:B------:R-:W0:Y:S01]  /*0190*/  LDCU.64 UR6, c[0x0][0x390] ;  /* 0x00007200ff0677ac */ /* 0x000e220008000a00 */
[----:B------:R-:W-:Y:S01]  /*01a0*/  SHF.R.S32.HI R2, RZ, 0x1f, R7 ;  /* 0x0000001fff027819 */ /* 0x000fe20000011407 */
[----:B------:R-:W-:-:S05]  /*01b0*/  IMAD.WIDE R4, R7, 0x4, R8 ;  /* 0x0000000407047825 */ /* 0x000fca00078e0208 */
[----:B------:R1:W5:Y:S01]  /*01c0*/  LDG.E R13, desc[UR8][R4.64] ;  /* 0x00000008040d7981 */ /* 0x000362000c1e1900 */
[----:B0-----:R-:W-:-:S04]  /*01d0*/  LEA R6, P1, R7, UR6, 0x2 ;  /* 0x0000000607067c11 */ /* 0x001fc8000f8210ff */
[----:B------:R-:W-:-:S05]  /*01e0*/  LEA.HI.X R7, R7, UR7, R2, 0x2, P1 ;  /* 0x0000000707077c11 */ /* 0x000fca00088f1402 */
[----:B------:R1:W5:Y:S01]  /*01f0*/  LDG.E R11, desc[UR8][R6.64] ;  /* 0x00000008060b7981 */ /* 0x000362000c1e1900 */
[C---:B------:R-:W-:Y:S01]  /*0200*/  ISETP.GE.U32.AND P2, PT, R10.reuse, 0x8, PT ;  /* 0x000000080a00780c */ /* 0x040fe20003f46070 */
[----:B------:R-:W-:Y:S01]  /*0210*/  BSSY.RECONVERGENT B1, `(.L_x_3) ;  /* 0x0000015000017945 */ /* 0x000fe20003800200 */
[----:B------:R-:W-:-:S04]  /*0220*/  LOP3.LUT R8, R10, 0x7, RZ, 0xc0, !PT ;  /* 0x000000070a087812 */ /* 0x000fc800078ec0ff */
[----:B------:R-:W-:-:S07]  /*0230*/  ISETP.NE.AND P1, PT, R8, RZ, PT ;  /* 0x000000ff0800720c */ /* 0x000fce0003f25270 */
[----:B-1----:R-:W-:Y:S06]  /*0240*/  @!P2 BRA `(.L_x_4) ;  /* 0x000000000044a947 */ /* 0x002fec0003800000 */
[----:B------:R-:W-:-:S05]  /*0250*/  LOP3.LUT R2, R10, 0x7ffffff8, RZ, 0xc0, !PT ;  /* 0x7ffffff80a027812 */ /* 0x000fca00078ec0ff */
[----:B------:R-:W-:-:S07]  /*0260*/  IMAD.MOV R2, RZ, RZ, -R2 ;  /* 0x000000ffff027224 */ /* 0x000fce00078e0a02 */
.L_x_5:
[----:B0-----:R-:W-:Y:S02]  /*0270*/  IMAD.U32 R4, RZ, RZ, UR4 ;  /* 0x00000004ff047e24 */ /* 0x001fe4000f8e00ff */
[----:B------:R-:W-:Y:S02]  /*0280*/  IMAD.U32 R5, RZ, RZ, UR5 ;  /* 0x00000005ff057e24 */ /* 0x000fe4000f8e00ff */
[----:B------:R-:W-:Y:S02]  /*0290*/  VIADD R2, R2, 0x8 ;  /* 0x0000000802027836 */ /* 0x000fe40000000000 */
[----:B-----5:R-:W-:-:S03]  /*02a0*/  IMAD.WIDE R4, R11, 0x4, R4 ;  /* 0x000000040b047825 */ /* 0x020fc600078e0204 */
[----:B------:R-:W-:Y:S01]  /*02b0*/  ISETP.NE.AND P2, PT, R2, RZ, PT ;  /* 0x000000ff0200720c */ /* 0x000fe20003f45270 */
[----:B------:R-:W-:Y:S01]  /*02c0*/  VIADD R11, R11, 0x8 ;  /* 0x000000080b0b7836 */ /* 0x000fe20000000000 */
[----:B------:R0:W-:Y:S04]  /*02d0*/  STG.E desc[UR8][R4.64+-0x10], R13 ;  /* 0xfffff00d04007986 */ /* 0x0001e8000c101908 */
[----:B------:R0:W-:Y:S04]  /*02e0*/  STG.E desc[UR8][R4.64+-0xc], R13 ;  /* 0xfffff40d04007986 */ /* 0x0001e8000c101908 */
[----:B------:R0:W-:Y:S04]  /*02f0*/  STG.E desc[UR8][R4.64+-0x8], R13 ;  /* 0xfffff80d04007986 */ /* 0x0001e8000c101908 */
[----:B------:R0:W-:Y:S04]  /*0300*/  STG.E desc[UR8][R4.64+-0x4], R13 ;  /* 0xfffffc0d04007986 */ /* 0x0001e8000c101908 */
[----:B------:R0:W-:Y:S04]  /*0310*/  STG.E desc[UR8][R4.64], R13 ;  /* 0x0000000d04007986 */ /* 0x0001e8000c101908 */
[----:B------:R0:W-:Y:S04]  /*0320*/  STG.E desc[UR8][R4.64+0x4], R13 ;  /* 0x0000040d04007986 */ /* 0x0001e8000c101908 */
[----:B------:R0:W-:Y:S04]  /*0330*/  STG.E desc[UR8][R4.64+0x8], R13 ;  /* 0x0000080d04007986 */ /* 0x0001e8000c101908 */
[----:B------:R0:W-:Y:S01]  /*0340*/  STG.E desc[UR8][R4.64+0xc], R13 ;  /* 0x00000c0d04007986 */ /* 0x0001e2000c101908 */
[----:B------:R-:W-:Y:S05]  /*0350*/  @P2 BRA `(.L_x_5) ;  /* 0xfffffffc00c42947 */ /* 0x000fea000383ffff */
.L_x_4:
[----:B------:R-:W-:Y:S05]  /*0360*/  BSYNC.RECONVERGENT B1 ;  /* 0x0000000000017941 */ /* 0x000fea0003800200 */
.L_x_3:
[----:B------:R-:W-:Y:S05]  /*0370*/  @!P1 BRA `(.L_x_2) ;  /* 0x0000000000589947 */ /* 0x000fea0003800000 */
[----:B------:R-:W-:Y:S02]  /*0380*/  ISETP.GE.U32.AND P1, PT, R8, 0x4, PT ;  /* 0x000000040800780c */ /* 0x000fe40003f26070 */
[----:B------:R-:W-:-:S04]  /*0390*/  LOP3.LUT R2, R10, 0x3, RZ, 0xc0, !PT ;  /* 0x000000030a027812 */ /* 0x000fc800078ec0ff */
[----:B------:R-:W-:-:S07]  /*03a0*/  ISETP.NE.AND P2, PT, R2, RZ, PT ;  /* 0x000000ff0200720c */ /* 0x000fce0003f45270 */
[----:B0-----:R-:W0:Y:S02]  /*03b0*/  @P1 LDC.64 R4, c[0x0][0x3a0] ;  /* 0x0000e800ff041b82 */ /* 0x001e240000000a00 */
[----:B0----5:R-:W-:-:S04]  /*03c0*/  @P1 IMAD.WIDE R4, R11, 0x4, R4 ;  /* 0x000000040b041825 */ /* 0x021fc800078e0204 */
[----:B------:R-:W-:Y:S01]  /*03d0*/  @P1 VIADD R11, R11, 0x4 ;  /* 0x000000040b0b1836 */ /* 0x000fe20000000000 */
[----:B------:R1:W-:Y:S04]  /*03e0*/  @P1 STG.E desc[UR8][R4.64], R13 ;  /* 0x0000000d04001986 */ /* 0x0003e8000c101908 */
[----:B------:R1:W-:Y:S04]  /*03f0*/  @P1 STG.E desc[UR8][R4.64+0x4], R13 ;  /* 0x0000040d04001986 */ /* 0x0003e8000c101908 */
[----:B------:R1:W-:Y:S04]  /*0400*/  @P1 STG.E desc[UR8][R4.64+0x8], R13 ;  /* 0x0000080d04001986 */ /* 0x0003e8000c101908 */
[----:B------:R1:W-:Y:S01]  /*0410*/  @P1 STG.E desc[UR8][R4.64+0xc], R13 ;  /* 0x00000c0d04001986 */ /* 0x0003e2000c101908 */
[----:B------:R-:W-:Y:S05]  /*0420*/  @!P2 BRA `(.L_x_2) ;  /* 0x00000000002ca947 */ /* 0x000fea0003800000 */
[----:B------:R-:W-:Y:S02]  /*0430*/  ISETP.NE.AND P1, PT, R2, 0x1, PT ;  /* 0x000000010200780c */ /* 0x000fe40003f25270 */
[----:B------:R-:W-:-:S04]  /*0440*/  LOP3.LUT R2, R10, 0x1, RZ, 0xc0, !PT ;  /* 0x000000010a027812 */ /* 0x000fc800078ec0ff */
[----:B------:R-:W-:-:S07]  /*0450*/  ISETP.NE.U32.AND P2, PT, R2, 0x1, PT ;  /* 0x000000010200780c */ /* 0x000fce0003f45070 */
[----:B-1----:R-:W0:Y:S08]  /*0460*/  @P1 LDC.64 R4, c[0x0][0x3a0] ;  /* 0x0000e800ff041b82 */ /* 0x002e300000000a00 */
[----:B------:R-:W1:Y:S01]  /*0470*/  @!P2 LDC.64 R8, c[0x0][0x3a0] ;  /* 0x0000e800ff08ab82 */ /* 0x000e620000000a00 */
[----:B0-----:R-:W-:-:S04]  /*0480*/  @P1 IMAD.WIDE R6, R11, 0x4, R4 ;  /* 0x000000040b061825 */ /* 0x001fc800078e0204 */
[----:B------:R-:W-:Y:S01]  /*0490*/  @P1 VIADD R11, R11, 0x2 ;  /* 0x000000020b0b1836 */ /* 0x000fe20000000000 */
[----:B------:R2:W-:Y:S03]  /*04a0*/  @P1 STG.E desc[UR8][R6.64], R13 ;  /* 0x0000000d06001986 */ /* 0x0005e6000c101908 */
[----:B-1----:R-:W-:Y:S01]  /*04b0*/  @!P2 IMAD.WIDE R4, R11, 0x4, R8 ;  /* 0x000000040b04a825 */ /* 0x002fe200078e0208 */
[----:B------:R2:W-:Y:S04]  /*04c0*/  @P1 STG.E desc[UR8][R6.64+0x4], R13 ;  /* 0x0000040d06001986 */ /* 0x0005e8000c101908 */
[----:B------:R2:W-:Y:S02]  /*04d0*/  @!P2 STG.E desc[UR8][R4.64], R13 ;  /* 0x0000000d0400a986 */ /* 0x0005e4000c101908 */
.L_x_2:
[----:B------:R-:W-:Y:S05]  /*04e0*/  BSYNC.RECONVERGENT B0 ;  /* 0x0000000000007941 */ /* 0x000fea0003800200 */
.L_x_1:
[----:B------:R-:W-:Y:S05]  /*04f0*/  @!P0 BRA `(.L_x_6) ;  /* 0xfffffff800f88947 */ /* 0x000fea000383ffff */
[----:B------:R-:W-:Y:S05]  /*0500*/  EXIT ;  /* 0x000000000000794d */ /* 0x000fea0003800000 */
.L_x_7:
        /* <DEDUP_REMOVED lines=15> */
.L_x_19:


//--------------------- .text._Z10encode_gpuPiiS_S_S_ --------------------------
	.section	.text._Z10encode_gpuPiiS_S_S_,"ax",@progbits
	.align	128
        .global         _Z10encode_gpuPiiS_S_S_
        .type           _Z10encode_gpuPiiS_S_S_,@function
        .size           _Z10encode_gpuPiiS_S_S_,(.L_x_20 - _Z10encode_gpuPiiS_S_S_)
        .other          _Z10encode_gpuPiiS_S_S_,@"STO_CUDA_ENTRY STV_DEFAULT"
_Z10encode_gpuPiiS_S_S_:
.text._Z10encode_gpuPiiS_S_S_:
        /* <DEDUP_REMOVED lines=8> */
[----:B------:R-:W0:Y:S01]  /*0080*/  LDC.64 R2, c[0x0][0x380] ;  /* 0x0000e000ff027b82 */ /* 0x000e220000000a00 */
[----:B------:R-:W1:Y:S01]  /*0090*/  LDCU UR4, c[0x0][0x370] ;  /* 0x00006e00ff0477ac */ /* 0x000e620008000800 */
[----:B------:R-:W2:Y:S06]  /*00a0*/  LDCU.64 UR6, c[0x0][0x358] ;  /* 0x00006b00ff0677ac */ /* 0x000eac0008000a00 */
[----:B------:R-:W3:Y:S08]  /*00b0*/  LDC.64 R4, c[0x0][0x3a0] ;  /* 0x0000e800ff047b82 */ /* 0x000ef00000000a00 */
[----:B------:R-:W4:Y:S01]  /*00c0*/  LDC.64 R6, c[0x0][0x390] ;  /* 0x0000e400ff067b82 */ /* 0x000f220000000a00 */
[----:B-1----:R-:W-:-:S07]  /*00d0*/  IMAD R19, R19, UR4, RZ ;  /* 0x0000000413137c24 */ /* 0x002fce000f8e02ff */
[----:B--2---:R-:W1:Y:S02]  /*00e0*/  LDC.64 R8, c[0x0][0x398] ;  /* 0x0000e600ff087b82 */ /* 0x004e640000000a00 */
.L_x_8:
[----:B0-----:R-:W-:-:S05]  /*00f0*/  IMAD.WIDE R10, R0, 0x4, R2 ;  /* 0x00000004000a7825 */ /* 0x001fca00078e0202 */
[----:B--2---:R-:W4:Y:S04]  /*0100*/  LDG.E R17, desc[UR6][R10.64] ;  /* 0x000000060a117981 */ /* 0x004f28000c1e1900 */
[----:B------:R-:W2:Y:S01]  /*0110*/  LDG.E R16, desc[UR6][R10.64+0x4] ;  /* 0x000004060a107981 */ /* 0x000ea2000c1e1900 */
[----:B----4-:R-:W-:-:S06]  /*0120*/  IMAD.WIDE R12, R17, 0x4, R6 ;  /* 0x00000004110c7825 */ /* 0x010fcc00078e0206 */
[----:B------:R-:W4:Y:S01]  /*0130*/  LDG.E R13, desc[UR6][R12.64] ;  /* 0x000000060c0d7981 */ /* 0x000f22000c1e1900 */
[----:B-1----:R-:W-:Y:S01]  /*0140*/  IMAD.WIDE R14, R0, 0x4, R8 ;  /* 0x00000004000e7825 */ /* 0x002fe200078e0208 */
[----:B--2---:R-:W-:-:S03]  /*0150*/  IADD3 R21, PT, PT, -R17, R16, RZ ;  /* 0x0000001011157210 */ /* 0x004fc60007ffe1ff */
[----:B---3--:R-:W-:Y:S01]  /*0160*/  IMAD.WIDE R16, R0, 0x4, R4 ;  /* 0x0000000400107825 */ /* 0x008fe200078e0204 */
[----:B------:R-:W-:-:S04]  /*0170*/  IADD3 R0, PT, PT, R19, R0, RZ ;  /* 0x0000000013007210 */ /* 0x000fc80007ffe0ff */
[----:B------:R-:W-:Y:S01]  /*0180*/  ISETP.GE.AND P0, PT, R0, UR5, PT ;  /* 0x0000000500007c0c */ /* 0x000fe2000bf06270 */
[----:B----4-:R2:W-:Y:S04]  /*0190*/  STG.E desc[UR6][R14.64], R13 ;  /* 0x0000000d0e007986 */ /* 0x0105e8000c101906 */
[----:B------:R2:W-:Y:S08]  /*01a0*/  STG.E desc[UR6][R16.64], R21 ;  /* 0x0000001510007986 */ /* 0x0005f0000c101906 */
[----:B------:R-:W-:Y:S05]  /*01b0*/  @!P0 BRA `(.L_x_8) ;  /* 0xfffffffc00cc8947 */ /* 0x000fea000383ffff */
[----:B------:R-:W-:Y:S05]  /*01c0*/  EXIT ;  /* 0x000000000000794d */ /* 0x000fea0003800000 */
.L_x_9:
        /* <DEDUP_REMOVED lines=11> */
.L_x_20:


//--------------------- .text._Z7compactPiS_S_i   --------------------------
	.section	.text._Z7compactPiS_S_i,"ax",@progbits
	.align	128
        .global         _Z7compactPiS_S_i
        .type           _Z7compactPiS_S_i,@function
        .size           _Z7compactPiS_S_i,(.L_x_21 - _Z7compactPiS_S_i)
        .other          _Z7compactPiS_S_i,@"STO_CUDA_ENTRY STV_DEFAULT"
_Z7compactPiS_S_i:
.text._Z7compactPiS_S_i:
[----:B------:R-:W-:Y:S01]  /*0000*/  LDC R1, c[0x0][0x37c] ;  /* 0x0000df00ff017b82 */ /* 0x000fe20000000800 */
[----:B------:R-:W0:Y:S07]  /*0010*/  S2R R9, SR_TID.X ;  /* 0x0000000000097919 */ /* 0x000e2e0000002100 */
[----:B------:R-:W0:Y:S08]  /*0020*/  S2UR UR4, SR_CTAID.X ;  /* 0x00000000000479c3 */ /* 0x000e300000002500 */
[----:B------:R-:W0:Y:S08]  /*0030*/  LDC R14, c[0x0][0x360] ;  /* 0x0000d800ff0e7b82 */ /* 0x000e300000000800 */
[----:B------:R-:W1:Y:S01]  /*0040*/  LDC R8, c[0x0][0x398] ;  /* 0x0000e600ff087b82 */ /* 0x000e620000000800 */
[----:B0-----:R-:W-:-:S05]  /*0050*/  IMAD R9, R14, UR4, R9 ;  /* 0x000000040e097c24 */ /* 0x001fca000f8e0209 */
[----:B-1----:R-:W-:-:S13]  /*0060*/  ISETP.GE.AND P0, PT, R9, R8, PT ;  /* 0x000000080900720c */ /* 0x002fda0003f06270 */
[----:B------:R-:W-:Y:S05]  /*0070*/  @P0 EXIT ;  /* 0x000000000000094d */ /* 0x000fea0003800000 */
[----:B------:R-:W0:Y:S01]  /*0080*/  LDC.64 R6, c[0x0][0x380] ;  /* 0x0000e000ff067b82 */ /* 0x000e220000000a00 */
[----:B------:R-:W1:Y:S01]  /*0090*/  LDCU UR4, c[0x0][0x370] ;  /* 0x00006e00ff0477ac */ /* 0x000e620008000800 */
[----:B------:R-:W2:Y:S06]  /*00a0*/  LDCU.64 UR6, c[0x0][0x358] ;  /* 0x00006b00ff0677ac */ /* 0x000eac0008000a00 */
[----:B------:R-:W3:Y:S01]  /*00b0*/  LDC R0, c[0x0][0x398] ;  /* 0x0000e600ff007b82 */ /* 0x000ee20000000800 */
[----:B------:R-:W4:Y:S07]  /*00c0*/  LDCU UR5, c[0x0][0x398] ;  /* 0x00007300ff0577ac */ /* 0x000f2e0008000800 */
[----:B------:R-:W2:Y:S01]  /*00d0*/  LDC.64 R2, c[0x0][0x380] ;  /* 0x0000e000ff027b82 */ /* 0x000ea20000000a00 */
[----:B-1----:R-:W-:-:S07]  /*00e0*/  IMAD R14, R14, UR4, RZ ;  /* 0x000000040e0e7c24 */ /* 0x002fce000f8e02ff */
[----:B------:R-:W1:Y:S01]  /*00f0*/  LDC.64 R4, c[0x0][0x388] ;  /* 0x0000e200ff047b82 */ /* 0x000e620000000a00 */
[C---:B0-----:R-:W-:Y:S01]  /*0100*/  IMAD.WIDE R6, R8.reuse, 0x4, R6 ;  /* 0x0000000408067825 */ /* 0x041fe200078e0206 */
[----:B----4-:R-:W-:-:S07]  /*0110*/  IADD3 R8, PT, PT, R8, -0x1, RZ ;  /* 0xffffffff08087810 */ /* 0x010fce0007ffe0ff */
.L_x_14:
[C---:B------:R-:W-:Y:S01]  /*0120*/  ISETP.NE.AND P1, PT, R9.reuse, RZ, PT ;  /* 0x000000ff0900720c */ /* 0x040fe20003f25270 */
[----:B------:R-:W-:Y:S01]  /*0130*/  BSSY.RECONVERGENT B0, `(.L_x_10) ;  /* 0x000000a000007945 */ /* 0x000fe20003800200 */
[----:B------:R-:W-:-:S11]  /*0140*/  ISETP.NE.AND P0, PT, R9, R8, PT ;  /* 0x000000080900720c */ /* 0x000fd60003f05270 */
[----:B0-----:R-:W0:Y:S02]  /*0150*/  @!P1 LDC.64 R16, c[0x0][0x388] ;  /* 0x0000e200ff109b82 */ /* 0x001e240000000a00 */
[----:B----4-:R-:W-:Y:S05]  /*0160*/  @P0 BRA `(.L_x_11) ;  /* 0x0000000000180947 */ /* 0x010fea0003800000 */
[----:B--2---:R-:W1:Y:S01]  /*0170*/  LDG.E R11, desc[UR6][R6.64+-0x4] ;  /* 0xfffffc06060b7981 */ /* 0x004e62000c1e1900 */
[----:B------:R-:W2:Y:S01]  /*0180*/  LDC.64 R12, c[0x0][0x390] ;  /* 0x0000e400ff0c7b82 */ /* 0x000ea20000000a00 */
[----:B-1----:R-:W-:-:S05]  /*0190*/  IMAD.WIDE R10, R11, 0x4, R4 ;  /* 0x000000040b0a7825 */ /* 0x002fca00078e0204 */
[----:B---3--:R4:W-:Y:S04]  /*01a0*/  STG.E desc[UR6][R10.64], R0 ;  /* 0x000000000a007986 */ /* 0x0089e8000c101906 */
[----:B------:R-:W2:Y:S04]  /*01b0*/  LDG.E R15, desc[UR6][R6.64+-0x4] ;  /* 0xfffffc06060f7981 */ /* 0x000ea8000c1e1900 */
[----:B--2---:R4:W-:Y:S02]  /*01c0*/  STG.E desc[UR6][R12.64], R15 ;  /* 0x0000000f0c007986 */ /* 0x0049e4000c101906 */
.L_x_11:
[----:B--2---:R-:W-:Y:S05]  /*01d0*/  BSYNC.RECONVERGENT B0 ;  /* 0x0000000000007941 */ /* 0x004fea0003800200 */
.L_x_10:
[----:B0-----:R0:W-:Y:S01]  /*01e0*/  @!P1 STG.E desc[UR6][R16.64], RZ ;  /* 0x000000ff10009986 */ /* 0x0011e2000c101906 */
[----:B------:R-:W-:Y:S04]  /*01f0*/  BSSY.RECONVERGENT B0, `(.L_x_12) ;  /* 0x0000009000007945 */ /* 0x000fe80003800200 */
[----:B------:R-:W-:Y:S05]  /*0200*/  @!P1 BRA `(.L_x_13) ;  /* 0x00000000001c9947 */ /* 0x000fea0003800000 */
[----:B----4-:R-:W-:-:S05]  /*0210*/  IMAD.WIDE R10, R9, 0x4, R2 ;  /* 0x00000004090a7825 */ /* 0x010fca00078e0202 */
[----:B------:R-:W2:Y:S04]  /*0220*/  LDG.E R15, desc[UR6][R10.64] ;  /* 0x000000060a0f7981 */ /* 0x000ea8000c1e1900 */
[----:B------:R-:W2:Y:S02]  /*0230*/  LDG.E R12, desc[UR6][R10.64+-0x4] ;  /* 0xfffffc060a0c7981 */ /* 0x000ea4000c1e1900 */
[----:B--2---:R-:W-:-:S13]  /*0240*/  ISETP.NE.AND P0, PT, R15, R12, PT ;  /* 0x0000000c0f00720c */ /* 0x004fda0003f05270 */
[----:B------:R-:W2:Y:S02]  /*0250*/  @P0 LDC.64 R12, c[0x0][0x388] ;  /* 0x0000e200ff0c0b82 */ /* 0x000ea40000000a00 */
[----:B--2---:R-:W-:-:S05]  /*0260*/  @P0 IMAD.WIDE R12, R15, 0x4, R12 ;  /* 0x000000040f0c0825 */ /* 0x004fca00078e020c */
[----:B------:R2:W-:Y:S02]  /*0270*/  @P0 STG.E desc[UR6][R12.64+-0x4], R9 ;  /* 0xfffffc090c000986 */ /* 0x0005e4000c101906 */
.L_x_13:
[----:B------:R-:W-:Y:S05]  /*0280*/  BSYNC.RECONVERGENT B0 ;  /* 0x0000000000007941 */ /* 0x000fea0003800200 */
.L_x_12:
[----:B--2---:R-:W-:-:S04]  /*0290*/  IADD3 R9, PT, PT, R14, R9, RZ ;  /* 0x000000090e097210 */ /* 0x004fc80007ffe0ff */
[----:B------:R-:W-:-:S13]  /*02a0*/  ISETP.GE.AND P0, PT, R9, UR5, PT ;  /* 0x0000000509007c0c */ /* 0x000fda000bf06270 */
[----:B------:R-:W-:Y:S05]  /*02b0*/  @!P0 BRA `(.L_x_14) ;  /* 0xfffffffc00988947 */ /* 0x000fea000383ffff */
[----:B------:R-:W-:Y:S05]  /*02c0*/  EXIT ;  /* 0x000000000000794d */ /* 0x000fea0003800000 */
.L_x_15:
        /* <DEDUP_REMOVED lines=11> */
.L_x_21:


//--------------------- .text._Z4maskPiS_i        --------------------------
	.section	.text._Z4maskPiS_i,"ax",@progbits
	.align	128
        .global         _Z4maskPiS_i
        .type           _Z4maskPiS_i,@function
        .size           _Z4maskPiS_i,(.L_x_22 - _Z4maskPiS_i)
        .other          _Z4maskPiS_i,@"STO_CUDA_ENTRY STV_DEFAULT"
_Z4maskPiS_i:
.text._Z4maskPiS_i:
        /* <DEDUP_REMOVED lines=8> */
[----:B------:R-:W0:Y:S01]  /*0080*/  LDCU UR4, c[0x0][0x370] ;  /* 0x00006e00ff0477ac */ /* 0x000e220008000800 */
[----:B------:R-:W1:Y:S01]  /*0090*/  LDCU.64 UR6, c[0x0][0x358] ;  /* 0x00006b00ff0677ac */ /* 0x000e620008000a00 */
[----:B------:R-:W2:Y:S01]  /*00a0*/  LDCU UR5, c[0x0][0x390] ;  /* 0x00007200ff0577ac */ /* 0x000ea20008000800 */
[----:B0-----:R-:W-:-:S07]  /*00b0*/  IMAD R9, R9, UR4, RZ ;  /* 0x0000000409097c24 */ /* 0x001fce000f8e02ff */
.L_x_16:
[----:B------:R-:W-:Y:S01]  /*00c0*/  ISETP.NE.AND P1, PT, R0, RZ, PT ;  /* 0x000000ff0000720c */ /* 0x000fe20003f25270 */
[----:B0-----:R-:W0:Y:S08]  /*00d0*/  LDC.64 R4, c[0x0][0x380] ;  /* 0x0000e000ff047b82 */ /* 0x001e300000000a00 */
[----:B------:R-:W3:Y:S04]  /*00e0*/  LDC.64 R6, c[0x0][0x388] ;  /* 0x0000e200ff067b82 */ /* 0x000ee80000000a00 */
[----:B------:R-:W-:-:S04]  /*00f0*/  @!P1 IMAD.MOV.U32 R13, RZ, RZ, 0x1 ;  /* 0x00000001ff0d9424 */ /* 0x000fc800078e00ff */
[----:B------:R-:W1:Y:S01]  /*0100*/  @!P1 LDC.64 R2, c[0x0][0x388] ;  /* 0x0000e200ff029b82 */ /* 0x000e620000000a00 */
[C---:B0-----:R-:W-:Y:S01]  /*0110*/  @P1 IMAD.WIDE R4, R0.reuse, 0x4, R4 ;  /* 0x0000000400041825 */ /* 0x041fe200078e0204 */
[----:B-1----:R0:W-:Y:S04]  /*0120*/  @!P1 STG.E desc[UR6][R2.64], R13 ;  /* 0x0000000d02009986 */ /* 0x0021e8000c101906 */
[----:B------:R-:W4:Y:S04]  /*0130*/  @P1 LDG.E R8, desc[UR6][R4.64] ;  /* 0x0000000604081981 */ /* 0x000f28000c1e1900 */
[----:B------:R-:W4:Y:S01]  /*0140*/  @P1 LDG.E R11, desc[UR6][R4.64+-0x4] ;  /* 0xfffffc06040b1981 */ /* 0x000f22000c1e1900 */
[----:B---3--:R-:W-:Y:S01]  /*0150*/  @P1 IMAD.WIDE R6, R0, 0x4, R6 ;  /* 0x0000000400061825 */ /* 0x008fe200078e0206 */
[----:B------:R-:W-:-:S02]  /*0160*/  IADD3 R0, PT, PT, R9, R0, RZ ;  /* 0x0000000009007210 */ /* 0x000fc40007ffe0ff */
[----:B----4-:R-:W-:-:S04]  /*0170*/  @P1 ISETP.NE.AND P0, PT, R8, R11, PT ;  /* 0x0000000b0800120c */ /* 0x010fc80003f05270 */
[----:B------:R-:W-:Y:S02]  /*0180*/  @P1 SEL R11, RZ, 0x1, !P0 ;  /* 0x00000001ff0b1807 */ /* 0x000fe40004000000 */
[----:B--2---:R-:W-:-:S03]  /*0190*/  ISETP.GE.AND P0, PT, R0, UR5, PT ;  /* 0x0000000500007c0c */ /* 0x004fc6000bf06270 */
[----:B------:R0:W-:Y:S10]  /*01a0*/  @P1 STG.E desc[UR6][R6.64], R11 ;  /* 0x0000000b06001986 */ /* 0x0001f4000c101906 */
[----:B------:R-:W-:Y:S05]  /*01b0*/  @!P0 BRA `(.L_x_16) ;  /* 0xfffffffc00c08947 */ /* 0x000fea000383ffff */
[----:B------:R-:W-:Y:S05]  /*01c0*/  EXIT ;  /* 0x000000000000794d */ /* 0x000fea0003800000 */
.L_x_17:
        /* <DEDUP_REMOVED lines=11> */
.L_x_22:


//--------------------- .nv.shared.reserved.0     --------------------------
	.section	.nv.shared.reserved.0,"aw",@nobits
	.weak		__nv_reservedSMEM_offset_0_alias
	.size		__nv_reservedSMEM_offset_0_alias, 0, 64
	.other		__nv_reservedSMEM_offset_0_alias,@"STO_CUDA_RESERVED_SHARED STV_DEFAULT"
__nv_reservedSMEM_offset_0_alias:
	.zero		0
	.zero		64


//--------------------- .nv.global                --------------------------
	.section	.nv.global,"aw",@nobits
.nv.global:
	.type		_ZN34_INTERNAL_61756955_4_k_cu_d96728c56thrust24THRUST_300001_SM_1000_NS12placeholders2_8E,@object
	.size		_ZN34_INTERNAL_61756955_4_k_cu_d96728c56thrust24THRUST_300001_SM_1000_NS12placeholders2_8E,(_ZN34_INTERNAL_61756955_4_k_cu_d96728c54cuda3std3__436_GLOBAL__N__61756955_4_k_cu_d96728c56ignoreE - _ZN34_INTERNAL_61756955_4_k_cu_d96728c56thrust24THRUST_300001_SM_1000_NS12placeholders2_8E)
_ZN34_INTERNAL_61756955_4_k_cu_d96728c56thrust24THRUST_300001_SM_1000_NS12placeholders2_8E:
	.zero		1
	.type		_ZN34_INTERNAL_61756955_4_k_cu_d96728c54cuda3std3__436_GLOBAL__N__61756955_4_k_cu_d96728c56ignoreE,@object
	.size		_ZN34_INTERNAL_61756955_4_k_cu_d96728c54cuda3std3__436_GLOBAL__N__61756955_4_k_cu_d96728c56ignoreE,(_ZN34_INTERNAL_61756955_4_k_cu_d96728c54cuda3std6ranges3__45__cpo4dataE - _ZN34_INTERNAL_61756955_4_k_cu_d96728c54cuda3std3__436_GLOBAL__N__61756955_4_k_cu_d96728c56ignoreE)
_ZN34_INTERNAL_61756955_4_k_cu_d96728c54cuda3std3__436_GLOBAL__N__61756955_4_k_cu_d96728c56ignoreE:
	.zero		1
	.type		_ZN34_INTERNAL_61756955_4_k_cu_d96728c54cuda3std6ranges3__45__cpo4dataE,@object
	.size		_ZN34_INTERNAL_61756955_4_k_cu_d96728c54cuda3std6ranges3__45__cpo4dataE,(_ZN34_INTERNAL_61756955_4_k_cu_d96728c56thrust24THRUST_300001_SM_1000_NS6system3cpp3parE - _ZN34_INTERNAL_61756955_4_k_cu_d96728c54cuda3std6ranges3__45__cpo4dataE)
_ZN34_INTERNAL_61756955_4_k_cu_d96728c54cuda3std6ranges3__45__cpo4dataE:
	.zero		1
	.type		_ZN34_INTERNAL_61756955_4_k_cu_d96728c56thrust24THRUST_300001_SM_1000_NS6system3cpp3parE,@object
	.size		_ZN34_INTERNAL_61756955_4_k_cu_d96728c56thrust24THRUST_300001_SM_1000_NS6system3cpp3parE,(_ZN34_INTERNAL_61756955_4_k_cu_d96728c54cuda3std3__45__cpo5beginE - _ZN34_INTERNAL_61756955_4_k_cu_d96728c56thrust24THRUST_300001_SM_1000_NS6system3cpp3parE)
_ZN34_INTERNAL_61756955_4_k_cu_d96728c56thrust24THRUST_300001_SM_1000_NS6system3cpp3parE:
	.zero		1
	.type		_ZN34_INTERNAL_61756955_4_k_cu_d96728c54cuda3std3__45__cpo5beginE,@object
	.size		_ZN34_INTERNAL_61756955_4_k_cu_d96728c54cuda3std3__45__cpo5beginE,(_ZN34_INTERNAL_61756955_4_k_cu_d96728c54cuda3std6ranges3__45__cpo5beginE - _ZN34_INTERNAL_61756955_4_k_cu_d96728c54cuda3std3__45__cpo5beginE)
_ZN34_INTERNAL_61756955_4_k_cu_d96728c54cuda3std3__45__cpo5beginE:
	.zero		1
	.type		_ZN34_INTERNAL_61756955_4_k_cu_d96728c54cuda3std6ranges3__45__cpo5beginE,@object
	.size		_ZN34_INTERNAL_61756955_4_k_cu_d96728c54cuda3std6ranges3__45__cpo5beginE,(_ZN34_INTERNAL_61756955_4_k_cu_d96728c56thrust24THRUST_300001_SM_1000_NS6deviceE - _ZN34_INTERNAL_61756955_4_k_cu_d96728c54cuda3std6ranges3__45__cpo5beginE)
_ZN34_INTERNAL_61756955_4_k_cu_d96728c54cuda3std6ranges3__45__cpo5beginE:
	.zero		1
	.type		_ZN34_INTERNAL_61756955_4_k_cu_d96728c56thrust24THRUST_300001_SM_1000_NS6deviceE,@object
	.size		_ZN34_INTERNAL_61756955_4_k_cu_d96728c56thrust24THRUST_300001_SM_1000_NS6deviceE,(_ZN34_INTERNAL_61756955_4_k_cu_d96728c54cuda3std3__47nulloptE - _ZN34_INTERNAL_61756955_4_k_cu_d96728c56thrust24THRUST_300001_SM_1000_NS6deviceE)
_ZN34_INTERNAL_61756955_4_k_cu_d96728c56thrust24THRUST_300001_SM_1000_NS6deviceE:
	.zero		1
	.type		_ZN34_INTERNAL_61756955_4_k_cu_d96728c54cuda3std3__47nulloptE,@object
	.size		_ZN34_INTERNAL_61756955_4_k_cu_d96728c54cuda3std3__47nulloptE,(_ZN34_INTERNAL_61756955_4_k_cu_d96728c54cuda3std6ranges3__45__cpo8distanceE - _ZN34_INTERNAL_61756955_4_k_cu_d96728c54cuda3std3__47nulloptE)
_ZN34_INTERNAL_61756955_4_k_cu_d96728c54cuda3std3__47nulloptE:
	.zero		1
	.type		_ZN34_INTERNAL_61756955_4_k_cu_d96728c54cuda3std6ranges3__45__cpo8distanceE,@object
	.size		_ZN34_INTERNAL_61756955_4_k_cu_d96728c54cuda3std6ranges3__45__cpo8distanceE,(_ZN34_INTERNAL_61756955_4_k_cu_d96728c56thrust24THRUST_300001_SM_1000_NS12placeholders2_4E - _ZN34_INTERNAL_61756955_4_k_cu_d96728c54cuda3std6ranges3__45__cpo8distanceE)
_ZN34_INTERNAL_61756955_4_k_cu_d96728c54cuda3std6ranges3__45__cpo8distanceE:
	.zero		1
	.type		_ZN34_INTERNAL_61756955_4_k_cu_d96728c56thrust24THRUST_300001_SM_1000_NS12placeholders2_4E,@object
	.size		_ZN34_INTERNAL_61756955_4_k_cu_d96728c56thrust24THRUST_300001_SM_1000_NS12placeholders2_4E,(_ZN34_INTERNAL_61756955_4_k_cu_d96728c54cuda3std3__45__cpo6rbeginE - _ZN34_INTERNAL_61756955_4_k_cu_d96728c56thrust24THRUST_300001_SM_1000_NS12placeholders2_4E)
_ZN34_INTERNAL_61756955_4_k_cu_d96728c56thrust24THRUST_300001_SM_1000_NS12placeholders2_4E:
	.zero		1
	.type		_ZN34_INTERNAL_61756955_4_k_cu_d96728c54cuda3std3__45__cpo6rbeginE,@object
	.size		_ZN34_INTERNAL_61756955_4_k_cu_d96728c54cuda3std3__45__cpo6rbeginE,(_ZN34_INTERNAL_61756955_4_k_cu_d96728c54cuda3std6ranges3__45__cpo7advanceE - _ZN34_INTERNAL_61756955_4_k_cu_d96728c54cuda3std3__45__cpo6rbeginE)
_ZN34_INTERNAL_61756955_4_k_cu_d96728c54cuda3std3__45__cpo6rbeginE:
	.zero		1
	.type		_ZN34_INTERNAL_61756955_4_k_cu_d96728c54cuda3std6ranges3__45__cpo7advanceE,@object
	.size		_ZN34_INTERNAL_61756955_4_k_cu_d96728c54cuda3std6ranges3__45__cpo7advanceE,(_ZN34_INTERNAL_61756955_4_k_cu_d96728c56thrust24THRUST_300001_SM_1000_NS12placeholders3_10E - _ZN34_INTERNAL_61756955_4_k_cu_d96728c54cuda3std6ranges3__45__cpo7advanceE)
_ZN34_INTERNAL_61756955_4_k_cu_d96728c54cuda3std6ranges3__45__cpo7advanceE:
	.zero		1
	.type		_ZN34_INTERNAL_61756955_4_k_cu_d96728c56thrust24THRUST_300001_SM_1000_NS12placeholders3_10E,@object
	.size		_ZN34_INTERNAL_61756955_4_k_cu_d96728c56thrust24THRUST_300001_SM_1000_NS12placeholders3_10E,(_ZN34_INTERNAL_61756955_4_k_cu_d96728c54cuda3std3__48in_placeE - _ZN34_INTERNAL_61756955_4_k_cu_d96728c56thrust24THRUST_300001_SM_1000_NS12placeholders3_10E)
_ZN34_INTERNAL_61756955_4_k_cu_d96728c56thrust24THRUST_300001_SM_1000_NS12placeholders3_10E:
	.zero		1
	.type		_ZN34_INTERNAL_61756955_4_k_cu_d96728c54cuda3std3__48in_placeE,@object
	.size		_ZN34_INTERNAL_61756955_4_k_cu_d96728c54cuda3std3__48in_placeE,(_ZN34_INTERNAL_61756955_4_k_cu_d96728c54cuda3std6ranges3__45__cpo4sizeE - _ZN34_INTERNAL_61756955_4_k_cu_d96728c54cuda3std3__48in_placeE)
_ZN34_INTERNAL_61756955_4_k_cu_d96728c54cuda3std3__48in_placeE:
	.zero		1
	.type		_ZN34_INTERNAL_61756955_4_k_cu_d96728c54cuda3std6ranges3__45__cpo4sizeE,@object
	.size		_ZN34_INTERNAL_61756955_4_k_cu_d96728c54cuda3std6ranges3__45__cpo4sizeE,(_ZN34_INTERNAL_61756955_4_k_cu_d96728c56thrust24THRUST_300001_SM_1000_NS12placeholders2_2E - _ZN34_INTERNAL_61756955_4_k_cu_d96728c54cuda3std6ranges3__45__cpo4sizeE)
_ZN34_INTERNAL_61756955_4_k_cu_d96728c54cuda3std6ranges3__45__cpo4sizeE:
	.zero		1
	.type		_ZN34_INTERNAL_61756955_4_k_cu_d96728c56thrust24THRUST_300001_SM_1000_NS12placeholders2_2E,@object
	.size		_ZN34_INTERNAL_61756955_4_k_cu_d96728c56thrust24THRUST_300001_SM_1000_NS12placeholders2_2E,(_ZN34_INTERNAL_61756955_4_k_cu_d96728c54cuda3std3__45__cpo6cbeginE - _ZN34_INTERNAL_61756955_4_k_cu_d96728c56thrust24THRUST_300001_SM_1000_NS12placeholders2_2E)
_ZN34_INTERNAL_61756955_4_k_cu_d96728c56thrust24THRUST_300001_SM_1000_NS12placeholders2_2E:
	.zero		1
	.type		_ZN34_INTERNAL_61756955_4_k_cu_d96728c54cuda3std3__45__cpo6cbeginE,@object
	.size		_ZN34_INTERNAL_61756955_4_k_cu_d96728c54cuda3std3__45__cpo6cbeginE,(_ZN34_INTERNAL_61756955_4_k_cu_d96728c54cuda3std6ranges3__45__cpo6cbeginE - _ZN34_INTERNAL_61756955_4_k_cu_d96728c54cuda3std3__45__cpo6cbeginE)
_ZN34_INTERNAL_61756955_4_k_cu_d96728c54cuda3std3__45__cpo6cbeginE:
	.zero		1
	.type		_ZN34_INTERNAL_61756955_4_k_cu_d96728c54cuda3std6ranges3__45__cpo6cbeginE,@object
	.size		_ZN34_INTERNAL_61756955_4_k_cu_d96728c54cuda3std6ranges3__45__cpo6cbeginE,(_ZN34_INTERNAL_61756955_4_k_cu_d96728c56thrust24THRUST_300001_SM_1000_NS12placeholders2_6E - _ZN34_INTERNAL_61756955_4_k_cu_d96728c54cuda3std6ranges3__45__cpo6cbeginE)
_ZN34_INTERNAL_61756955_4_k_cu_d96728c54cuda3std6ranges3__45__cpo6cbeginE:
	.zero		1
	.type		_ZN34_INTERNAL_61756955_4_k_cu_d96728c56thrust24THRUST_300001_SM_1000_NS12placeholders2_6E,@object
	.size		_ZN34_INTERNAL_61756955_4_k_cu_d96728c56thrust24THRUST_300001_SM_1000_NS12placeholders2_6E,(_ZN34_INTERNAL_61756955_4_k_cu_d96728c54cuda3std3__45__cpo7crbeginE - _ZN34_INTERNAL_61756955_4_k_cu_d96728c56thrust24THRUST_300001_SM_1000_NS12placeholders2_6E)
_ZN34_INTERNAL_61756955_4_k_cu_d96728c56thrust24THRUST_300001_SM_1000_NS12placeholders2_6E:
	.zero		1
	.type		_ZN34_INTERNAL_61756955_4_k_cu_d96728c54cuda3std3__45__cpo7crbeginE,@object
	.size		_ZN34_INTERNAL_61756955_4_k_cu_d96728c54cuda3std3__45__cpo7crbeginE,(_ZN34_INTERNAL_61756955_4_k_cu_d96728c54cuda3std6ranges3__45__cpo4nextE - _ZN34_INTERNAL_61756955_4_k_cu_d96728c54cuda3std3__45__cpo7crbeginE)
_ZN34_INTERNAL_61756955_4_k_cu_d96728c54cuda3std3__45__cpo7crbeginE:
	.zero		1
	.type		_ZN34_INTERNAL_61756955_4_k_cu_d96728c54cuda3std6ranges3__45__cpo4nextE,@object
	.size		_ZN34_INTERNAL_61756955_4_k_cu_d96728c54cuda3std6ranges3__45__cpo4nextE,(_ZN34_INTERNAL_61756955_4_k_cu_d96728c54cuda3std6ranges3__45__cpo4swapE - _ZN34_INTERNAL_61756955_4_k_cu_d96728c54cuda3std6ranges3__45__cpo4nextE)
_ZN34_INTERNAL_61756955_4_k_cu_d96728c54cuda3std6ranges3__45__cpo4nextE:
	.zero		1
	.type		_ZN34_INTERNAL_61756955_4_k_cu_d96728c54cuda3std6ranges3__45__cpo4swapE,@object
	.size		_ZN34_INTERNAL_61756955_4_k_cu_d96728c54cuda3std6ranges3__45__cpo4swapE,(_ZN34_INTERNAL_61756955_4_k_cu_d96728c56thrust24THRUST_300001_SM_1000_NS8cuda_cub10par_nosyncE - _ZN34_INTERNAL_61756955_4_k_cu_d96728c54cuda3std6ranges3__45__cpo4swapE)
_ZN34_INTERNAL_61756955_4_k_cu_d96728c54cuda3std6ranges3__45__cpo4swapE:
	.zero		1
	.type		_ZN34_INTERNAL_61756955_4_k_cu_d96728c56thrust24THRUST_300001_SM_1000_NS8cuda_cub10par_nosyncE,@object
	.size		_ZN34_INTERNAL_61756955_4_k_cu_d96728c56thrust24THRUST_300001_SM_1000_NS8cuda_cub10par_nosyncE,(_ZN34_INTERNAL_61756955_4_k_cu_d96728c56thrust24THRUST_300001_SM_1000_NS3seqE - _ZN34_INTERNAL_61756955_4_k_cu_d96728c56thrust24THRUST_300001_SM_1000_NS8cuda_cub10par_nosyncE)
_ZN34_INTERNAL_61756955_4_k_cu_d96728c56thrust24THRUST_300001_SM_1000_NS8cuda_cub10par_nosyncE:
	.zero		1
	.type		_ZN34_INTERNAL_61756955_4_k_cu_d96728c56thrust24THRUST_300001_SM_1000_NS3seqE,@object
	.size		_ZN34_INTERNAL_61756955_4_k_cu_d96728c56thrust24THRUST_300001_SM_1000_NS3seqE,(_ZN34_INTERNAL_61756955_4_k_cu_d96728c54cuda3std3__420unreachable_sentinelE - _ZN34_INTERNAL_61756955_4_k_cu_d96728c56thrust24THRUST_300001_SM_1000_NS3seqE)
_ZN34_INTERNAL_61756955_4_k_cu_d96728c56thrust24THRUST_300001_SM_1000_NS3seqE:
	.zero		1
	.type		_ZN34_INTERNAL_61756955_4_k_cu_d96728c54cuda3std3__420unreachable_sentinelE,@object
	.size		_ZN34_INTERNAL_61756955_4_k_cu_d96728c54cuda3std3__420unreachable_sentinelE,(_ZN34_INTERNAL_61756955_4_k_cu_d96728c54cuda3std6ranges3__45__cpo5ssizeE - _ZN34_INTERNAL_61756955_4_k_cu_d96728c54cuda3std3__420unreachable_sentinelE)
_ZN34_INTERNAL_61756955_4_k_cu_d96728c54cuda3std3__420unreachable_sentinelE:
	.zero		1
	.type		_ZN34_INTERNAL_61756955_4_k_cu_d96728c54cuda3std6ranges3__45__cpo5ssizeE,@object
	.size		_ZN34_INTERNAL_61756955_4_k_cu_d96728c54cuda3std6ranges3__45__cpo5ssizeE,(_ZN34_INTERNAL_61756955_4_k_cu_d96728c56thrust24THRUST_300001_SM_1000_NS12placeholders2_3E - _ZN34_INTERNAL_61756955_4_k_cu_d96728c54cuda3std6ranges3__45__cpo5ssizeE)
_ZN34_INTERNAL_61756955_4_k_cu_d96728c54cuda3std6ranges3__45__cpo5ssizeE:
	.zero		1
	.type		_ZN34_INTERNAL_61756955_4_k_cu_d96728c56thrust24THRUST_300001_SM_1000_NS12placeholders2_3E,@object
	.size		_ZN34_INTERNAL_61756955_4_k_cu_d96728c56thrust24THRUST_300001_SM_1000_NS12placeholders2_3E,(_ZN34_INTERNAL_61756955_4_k_cu_d96728c54cuda3std3__45__cpo4cendE - _ZN34_INTERNAL_61756955_4_k_cu_d96728c56thrust24THRUST_300001_SM_1000_NS12placeholders2_3E)
_ZN34_INTERNAL_61756955_4_k_cu_d96728c56thrust24THRUST_300001_SM_1000_NS12placeholders2_3E:
	.zero		1
	.type		_ZN34_INTERNAL_61756955_4_k_cu_d96728c54cuda3std3__45__cpo4cendE,@object
	.size		_ZN34_INTERNAL_61756955_4_k_cu_d96728c54cuda3std3__45__cpo4cendE,(_ZN34_INTERNAL_61756955_4_k_cu_d96728c54cuda3std6ranges3__45__cpo4cendE - _ZN34_INTERNAL_61756955_4_k_cu_d96728c54cuda3std3__45__cpo4cendE)
_ZN34_INTERNAL_61756955_4_k_cu_d96728c54cuda3std3__45__cpo4cendE:
	.zero		1
	.type		_ZN34_INTERNAL_61756955_4_k_cu_d96728c54cuda3std6ranges3__45__cpo4cendE,@object
	.size		_ZN34_INTERNAL_61756955_4_k_cu_d96728c54cuda3std6ranges3__45__cpo4cendE,(_ZN34_INTERNAL_61756955_4_k_cu_d96728c56thrust24THRUST_300001_SM_1000_NS12placeholders2_7E - _ZN34_INTERNAL_61756955_4_k_cu_d96728c54cuda3std6ranges3__45__cpo4cendE)
_ZN34_INTERNAL_61756955_4_k_cu_d96728c54cuda3std6ranges3__45__cpo4cendE:
	.zero		1
	.type		_ZN34_INTERNAL_61756955_4_k_cu_d96728c56thrust24THRUST_300001_SM_1000_NS12placeholders2_7E,@object
	.size		_ZN34_INTERNAL_61756955_4_k_cu_d96728c56thrust24THRUST_300001_SM_1000_NS12placeholders2_7E,(_ZN34_INTERNAL_61756955_4_k_cu_d96728c54cuda3std3__45__cpo5crendE - _ZN34_INTERNAL_61756955_4_k_cu_d96728c56thrust24THRUST_300001_SM_1000_NS12placeholders2_7E)
_ZN34_INTERNAL_61756955_4_k_cu_d96728c56thrust24THRUST_300001_SM_1000_NS12placeholders2_7E:
	.zero		1
	.type		_ZN34_INTERNAL_61756955_4_k_cu_d96728c54cuda3std3__45__cpo5crendE,@object
	.size		_ZN34_INTERNAL_61756955_4_k_cu_d96728c54cuda3std3__45__cpo5crendE,(_ZN34_INTERNAL_61756955_4_k_cu_d96728c54cuda3std6ranges3__45__cpo4prevE - _ZN34_INTERNAL_61756955_4_k_cu_d96728c54cuda3std3__45__cpo5crendE)
_ZN34_INTERNAL_61756955_4_k_cu_d96728c54cuda3std3__45__cpo5crendE:
	.zero		1
	.type		_ZN34_INTERNAL_61756955_4_k_cu_d96728c54cuda3std6ranges3__45__cpo4prevE,@object
	.size		_ZN34_INTERNAL_61756955_4_k_cu_d96728c54cuda3std6ranges3__45__cpo4prevE,(_ZN34_INTERNAL_61756955_4_k_cu_d96728c54cuda3std6ranges3__45__cpo9iter_moveE - _ZN34_INTERNAL_61756955_4_k_cu_d96728c54cuda3std6ranges3__45__cpo4prevE)
_ZN34_INTERNAL_61756955_4_k_cu_d96728c54cuda3std6ranges3__45__cpo4prevE:
	.zero		1
	.type		_ZN34_INTERNAL_61756955_4_k_cu_d96728c54cuda3std6ranges3__45__cpo9iter_moveE,@object
	.size		_ZN34_INTERNAL_61756955_4_k_cu_d96728c54cuda3std6ranges3__45__cpo9iter_moveE,(_ZN34_INTERNAL_61756955_4_k_cu_d96728c56thrust24THRUST_300001_SM_1000_NS6system6detail10sequential3seqE - _ZN34_INTERNAL_61756955_4_k_cu_d96728c54cuda3std6ranges3__45__cpo9iter_moveE)
_ZN34_INTERNAL_61756955_4_k_cu_d96728c54cuda3std6ranges3__45__cpo9iter_moveE:
	.zero		1
	.type		_ZN34_INTERNAL_61756955_4_k_cu_d96728c56thrust24THRUST_300001_SM_1000_NS6system6detail10sequential3seqE,@object
	.size		_ZN34_INTERNAL_61756955_4_k_cu_d96728c56thrust24THRUST_300001_SM_1000_NS6system6detail10sequential3seqE,(_ZN34_INTERNAL_61756955_4_k_cu_d96728c56thrust24THRUST_300001_SM_1000_NS12placeholders2_9E - _ZN34_INTERNAL_61756955_4_k_cu_d96728c56thrust24THRUST_300001_SM_1000_NS6system6detail10sequential3seqE)
_ZN34_INTERNAL_61756955_4_k_cu_d96728c56thrust24THRUST_300001_SM_1000_NS6system6detail10sequential3seqE:
	.zero		1
	.type		_ZN34_INTERNAL_61756955_4_k_cu_d96728c56thrust24THRUST_300001_SM_1000_NS12placeholders2_9E,@object
	.size		_ZN34_INTERNAL_61756955_4_k_cu_d96728c56thrust24THRUST_300001_SM_1000_NS12placeholders2_9E,(_ZN34_INTERNAL_61756955_4_k_cu_d96728c54cuda3std3__419piecewise_constructE - _ZN34_INTERNAL_61756955_4_k_cu_d96728c56thrust24THRUST_300001_SM_1000_NS12placeholders2_9E)
_ZN34_INTERNAL_61756955_4_k_cu_d96728c56thrust24THRUST_300001_SM_1000_NS12placeholders2_9E:
	.zero		1
	.type		_ZN34_INTERNAL_61756955_4_k_cu_d96728c54cuda3std3__419piecewise_constructE,@object
	.size		_ZN34_INTERNAL_61756955_4_k_cu_d96728c54cuda3std3__419piecewise_constructE,(_ZN34_INTERNAL_61756955_4_k_cu_d96728c54cuda3std6ranges3__45__cpo5cdataE - _ZN34_INTERNAL_61756955_4_k_cu_d96728c54cuda3std3__419piecewise_constructE)
_ZN34_INTERNAL_61756955_4_k_cu_d96728c54cuda3std3__419piecewise_constructE:
	.zero		1
	.type		_ZN34_INTERNAL_61756955_4_k_cu_d96728c54cuda3std6ranges3__45__cpo5cdataE,@object
	.size		_ZN34_INTERNAL_61756955_4_k_cu_d96728c54cuda3std6ranges3__45__cpo5cdataE,(_ZN34_INTERNAL_61756955_4_k_cu_d96728c56thrust24THRUST_300001_SM_1000_NS12placeholders2_1E - _ZN34_INTERNAL_61756955_4_k_cu_d96728c54cuda3std6ranges3__45__cpo5cdataE)
_ZN34_INTERNAL_61756955_4_k_cu_d96728c54cuda3std6ranges3__45__cpo5cdataE:
	.zero		1
	.type		_ZN34_INTERNAL_61756955_4_k_cu_d96728c56thrust24THRUST_300001_SM_1000_NS12placeholders2_1E,@object
	.size		_ZN34_INTERNAL_61756955_4_k_cu_d96728c56thrust24THRUST_300001_SM_1000_NS12placeholders2_1E,(_ZN34_INTERNAL_61756955_4_k_cu_d96728c54cuda3std3__45__cpo3endE - _ZN34_INTERNAL_61756955_4_k_cu_d96728c56thrust24THRUST_300001_SM_1000_NS12placeholders2_1E)
_ZN34_INTERNAL_61756955_4_k_cu_d96728c56thrust24THRUST_300001_SM_1000_NS12placeholders2_1E:
	.zero		1
	.type		_ZN34_INTERNAL_61756955_4_k_cu_d96728c54cuda3std3__45__cpo3endE,@object
	.size		_ZN34_INTERNAL_61756955_4_k_cu_d96728c54cuda3std3__45__cpo3endE,(_ZN34_INTERNAL_61756955_4_k_cu_d96728c54cuda3std6ranges3__45__cpo3endE - _ZN34_INTERNAL_61756955_4_k_cu_d96728c54cuda3std3__45__cpo3endE)
_ZN34_INTERNAL_61756955_4_k_cu_d96728c54cuda3std3__45__cpo3endE:
	.zero		1
	.type		_ZN34_INTERNAL_61756955_4_k_cu_d96728c54cuda3std6ranges3__45__cpo3endE,@object
	.size		_ZN34_INTERNAL_61756955_4_k_cu_d96728c54cuda3std6ranges3__45__cpo3endE,(_ZN34_INTERNAL_61756955_4_k_cu_d96728c56thrust24THRUST_300001_SM_1000_NS12placeholders2_5E - _ZN34_INTERNAL_61756955_4_k_cu_d96728c54cuda3std6ranges3__45__cpo3endE)
_ZN34_INTERNAL_61756955_4_k_cu_d96728c54cuda3std6ranges3__45__cpo3endE:
	.zero		1
	.type		_ZN34_INTERNAL_61756955_4_k_cu_d96728c56thrust24THRUST_300001_SM_1000_NS12placeholders2_5E,@object
	.size		_ZN34_INTERNAL_61756955_4_k_cu_d96728c56thrust24THRUST_300001_SM_1000_NS12placeholders2_5E,(_ZN34_INTERNAL_61756955_4_k_cu_d96728c54cuda3std3__45__cpo4rendE - _ZN34_INTERNAL_61756955_4_k_cu_d96728c56thrust24THRUST_300001_SM_1000_NS12placeholders2_5E)
_ZN34_INTERNAL_61756955_4_k_cu_d96728c56thrust24THRUST_300001_SM_1000_NS12placeholders2_5E:
	.zero		1
	.type		_ZN34_INTERNAL_61756955_4_k_cu_d96728c54cuda3std3__45__cpo4rendE,@object
	.size		_ZN34_INTERNAL_61756955_4_k_cu_d96728c54cuda3std3__45__cpo4rendE,(_ZN34_INTERNAL_61756955_4_k_cu_d96728c54cuda3std6ranges3__45__cpo9iter_swapE - _ZN34_INTERNAL_61756955_4_k_cu_d96728c54cuda3std3__45__cpo4rendE)
_ZN34_INTERNAL_61756955_4_k_cu_d96728c54cuda3std3__45__cpo4rendE:
	.zero		1
	.type		_ZN34_INTERNAL_61756955_4_k_cu_d96728c54cuda3std6ranges3__45__cpo9iter_swapE,@object
	.size		_ZN34_INTERNAL_61756955_4_k_cu_d96728c54cuda3std6ranges3__45__cpo9iter_swapE,(_ZN34_INTERNAL_61756955_4_k_cu_d96728c54cuda3std3__48unexpectE - _ZN34_INTERNAL_61756955_4_k_cu_d96728c54cuda3std6ranges3__45__cpo9iter_swapE)
_ZN34_INTERNAL_61756955_4_k_cu_d96728c54cuda3std6ranges3__45__cpo9iter_swapE:
	.zero		1
	.type		_ZN34_INTERNAL_61756955_4_k_cu_d96728c54cuda3std3__48unexpectE,@object
	.size		_ZN34_INTERNAL_61756955_4_k_cu_d96728c54cuda3std3__48unexpectE,(_ZN34_INTERNAL_61756955_4_k_cu_d96728c56thrust24THRUST_300001_SM_1000_NS8cuda_cub3parE - _ZN34_INTERNAL_61756955_4_k_cu_d96728c54cuda3std3__48unexpectE)
_ZN34_INTERNAL_61756955_4_k_cu_d96728c54cuda3std3__48unexpectE:
	.zero		1
	.type		_ZN34_INTERNAL_61756955_4_k_cu_d96728c56thrust24THRUST_300001_SM_1000_NS8cuda_cub3parE,@object
	.size		_ZN34_INTERNAL_61756955_4_k_cu_d96728c56thrust24THRUST_300001_SM_1000_NS8cuda_cub3parE,(.L_29 - _ZN34_INTERNAL_61756955_4_k_cu_d96728c56thrust24THRUST_300001_SM_1000_NS8cuda_cub3parE)
_ZN34_INTERNAL_61756955_4_k_cu_d96728c56thrust24THRUST_300001_SM_1000_NS8cuda_cub3parE:
	.zero		1
.L_29:


//--------------------- .nv.constant0._ZN3cub18CUB_300001_SM_10006detail11EmptyKernelIvEEvv --------------------------
	.section	.nv.constant0._ZN3cub18CUB_300001_SM_10006detail11EmptyKernelIvEEvv,"a",@progbits
	.sectionflags	@""
	.align	4
.nv.constant0._ZN3cub18CUB_300001_SM_10006detail11EmptyKernelIvEEvv:
	.zero		896


//--------------------- .nv.constant0._Z10decode_gpuPiS_S_iS_ --------------------------
	.section	.nv.constant0._Z10decode_gpuPiS_S_iS_,"a",@progbits
	.sectionflags	@""
	.align	4
.nv.constant0._Z10decode_gpuPiS_S_iS_:
	.zero		936


//--------------------- .nv.constant0._Z10encode_gpuPiiS_S_S_ --------------------------
	.section	.nv.constant0._Z10encode_gpuPiiS_S_S_,"a",@progbits
	.sectionflags	@""
	.align	4
.nv.constant0._Z10encode_gpuPiiS_S_S_:
	.zero		936


//--------------------- .nv.constant0._Z7compactPiS_S_i --------------------------
	.section	.nv.constant0._Z7compactPiS_S_i,"a",@progbits
	.sectionflags	@""
	.align	4
.nv.constant0._Z7compactPiS_S_i:
	.zero		924


//--------------------- .nv.constant0._Z4maskPiS_i --------------------------
	.section	.nv.constant0._Z4maskPiS_i,"a",@progbits
	.sectionflags	@""
	.align	4
.nv.constant0._Z4maskPiS_i:
	.zero		916


//--------------------- SYMBOLS --------------------------

	.type		.nv.reservedSmem.offset0,@object
	.size		.nv.reservedSmem.offset0,0x4
